	.headerflags	@"EF_CUDA_TEXMODE_UNIFIED EF_CUDA_64BIT_ADDRESS EF_CUDA_SM86 EF_CUDA_VIRTUAL_SM(EF_CUDA_SM86)"
	.elftype	@"ET_EXEC"


//--------------------- .nv.info                  --------------------------
	.section	.nv.info,"",@"SHT_CUDA_INFO"
	.align	4


	//----- nvinfo : EIATTR_REGCOUNT
	.align		4
        /*0000*/ 	.byte	0x04, 0x2f
        /*0002*/ 	.short	(.L_5 - .L_4)
	.align		4
.L_4:
        /*0004*/ 	.word	index@(triton_red_fused__softmax__to_copy_add_2)
        /*0008*/ 	.word	0x0000003e


	//----- nvinfo : EIATTR_MIN_STACK_SIZE
	.align		4
.L_5:
        /*000c*/ 	.byte	0x04, 0x12
        /*000e*/ 	.short	(.L_7 - .L_6)
	.align		4
.L_6:
        /*0010*/ 	.word	index@($__internal_0_$__cuda_sm70_shflsync_bfly)
        /*0014*/ 	.word	0x00000000


	//----- nvinfo : EIATTR_FRAME_SIZE
	.align		4
.L_7:
        /*0018*/ 	.byte	0x04, 0x11
        /*001a*/ 	.short	(.L_9 - .L_8)
	.align		4
.L_8:
        /*001c*/ 	.word	index@($__internal_0_$__cuda_sm70_shflsync_bfly)
        /*0020*/ 	.word	0x00000000


	//----- nvinfo : EIATTR_MIN_STACK_SIZE
	.align		4
.L_9:
        /*0024*/ 	.byte	0x04, 0x12
        /*0026*/ 	.short	(.L_11 - .L_10)
	.align		4
.L_10:
        /*0028*/ 	.word	index@(triton_red_fused__softmax__to_copy_add_2)
        /*002c*/ 	.word	0x00000000


	//----- nvinfo : EIATTR_FRAME_SIZE
	.align		4
.L_11:
        /*0030*/ 	.byte	0x04, 0x11
        /*0032*/ 	.short	(.L_13 - .L_12)
	.align		4
.L_12:
        /*0034*/ 	.word	index@(triton_red_fused__softmax__to_copy_add_2)
        /*0038*/ 	.word	0x00000000


	//----- nvinfo : EIATTR_MIN_STACK_SIZE
	.align		4
.L_13:
        /*003c*/ 	.byte	0x04, 0x12
        /*003e*/ 	.short	(.L_15 - .L_14)
	.align		4
.L_14:
        /*0040*/ 	.word	index@(triton_red_fused__softmax__to_copy_add_2)
        /*0044*/ 	.word	0x00000000
.L_15:


//--------------------- .nv.info.triton_red_fused__softmax__to_copy_add_2 --------------------------
	.section	.nv.info.triton_red_fused__softmax__to_copy_add_2,"",@"SHT_CUDA_INFO"
	.sectionflags	@""
	.align	4


	//----- nvinfo : EIATTR_CUDA_API_VERSION
	.align		4
        /*0000*/ 	.byte	0x04, 0x37
        /*0002*/ 	.short	(.L_17 - .L_16)
.L_16:
        /*0004*/ 	.word	0x0000007c


	//----- nvinfo : EIATTR_SW2861232_WAR
	.align		4
.L_17:
        /*0008*/ 	.byte	0x01, 0x35
	.zero		2


	//----- nvinfo : EIATTR_PARAM_CBANK
	.align		4
        /*000c*/ 	.byte	0x04, 0x0a
        /*000e*/ 	.short	(.L_19 - .L_18)
	.align		4
.L_18:
        /*0010*/ 	.word	index@(.nv.constant0.triton_red_fused__softmax__to_copy_add_2)
        /*0014*/ 	.short	0x0160
        /*0016*/ 	.short	0x0028


	//----- nvinfo : EIATTR_CBANK_PARAM_SIZE
	.align		4
.L_19:
        /*0018*/ 	.byte	0x03, 0x19
        /*001a*/ 	.short	0x0028


	//----- nvinfo : EIATTR_KPARAM_INFO
	.align		4
        /*001c*/ 	.byte	0x04, 0x17
        /*001e*/ 	.short	(.L_21 - .L_20)
.L_20:
        /*0020*/ 	.word	0x00000000
        /*0024*/ 	.short	0x0005
        /*0026*/ 	.short	0x0020
        /*0028*/ 	.byte	0x00, 0xf4, 0x21, 0x00


	//----- nvinfo : EIATTR_KPARAM_INFO
	.align		4
.L_21:
        /*002c*/ 	.byte	0x04, 0x17
        /*002e*/ 	.short	(.L_23 - .L_22)
.L_22:
        /*0030*/ 	.word	0x00000000
        /*0034*/ 	.short	0x0004
        /*0036*/ 	.short	0x001c
        /*0038*/ 	.byte	0x00, 0xf0, 0x11, 0x00


	//----- nvinfo : EIATTR_KPARAM_INFO
	.align		4
.L_23:
        /*003c*/ 	.byte	0x04, 0x17
        /*003e*/ 	.short	(.L_25 - .L_24)
.L_24:
        /*0040*/ 	.word	0x00000000
        /*0044*/ 	.short	0x0003
        /*0046*/ 	.short	0x0018
        /*0048*/ 	.byte	0x00, 0xf0, 0x11, 0x00


	//----- nvinfo : EIATTR_KPARAM_INFO
	.align		4
.L_25:
        /*004c*/ 	.byte	0x04, 0x17
        /*004e*/ 	.short	(.L_27 - .L_26)
.L_26:
        /*0050*/ 	.word	0x00000000
        /*0054*/ 	.short	0x0002
        /*0056*/ 	.short	0x0010
        /*0058*/ 	.byte	0x00, 0xf4, 0x21, 0x00


	//----- nvinfo : EIATTR_KPARAM_INFO
	.align		4
.L_27:
        /*005c*/ 	.byte	0x04, 0x17
        /*005e*/ 	.short	(.L_29 - .L_28)
.L_28:
        /*0060*/ 	.word	0x00000000
        /*0064*/ 	.short	0x0001
        /*0066*/ 	.short	0x0008
        /*0068*/ 	.byte	0x00, 0xf4, 0x21, 0x00


	//----- nvinfo : EIATTR_KPARAM_INFO
	.align		4
.L_29:
        /*006c*/ 	.byte	0x04, 0x17
        /*006e*/ 	.short	(.L_31 - .L_30)
.L_30:
        /*0070*/ 	.word	0x00000000
        /*0074*/ 	.short	0x0000
        /*0076*/ 	.short	0x0000
        /*0078*/ 	.byte	0x00, 0xf4, 0x21, 0x00


	//----- nvinfo : EIATTR_MAXREG_COUNT
	.align		4
.L_31:
        /*007c*/ 	.byte	0x03, 0x1b
        /*007e*/ 	.short	0x00ff


	//----- nvinfo : EIATTR_EXTERNS
	.align		4
        /*0080*/ 	.byte	0x04, 0x0f
        /*0082*/ 	.short	(.L_33 - .L_32)


	//   ....[0]....
	.align		4
.L_32:
        /*0084*/ 	.word	index@(__assertfail)


	//----- nvinfo : EIATTR_COOP_GROUP_MASK_REGIDS
	.align		4
.L_33:
        /*0088*/ 	.byte	0x04, 0x29
        /*008a*/ 	.short	(.L_35 - .L_34)


	//   ....[0]....
.L_34:
        /*008c*/ 	.word	0xffffffff


	//   ....[1]....
        /*0090*/ 	.word	0xffffffff


	//   ....[2]....
        /*0094*/ 	.word	0xffffffff


	//   ....[3]....
        /*0098*/ 	.word	0xffffffff


	//   ....[4]....
        /*009c*/ 	.word	0xffffffff


	//   ....[5]....
        /*00a0*/ 	.word	0xffffffff


	//   ....[6]....
        /*00a4*/ 	.word	0xffffffff


	//   ....[7]....
        /*00a8*/ 	.word	0xffffffff


	//   ....[8]....
        /*00ac*/ 	.word	0xffffffff


	//   ....[9]....
        /*00b0*/ 	.word	0xffffffff


	//   ....[10]....
        /*00b4*/ 	.word	0xffffffff


	//   ....[11]....
        /*00b8*/ 	.word	0xffffffff


	//   ....[12]....
        /*00bc*/ 	.word	0xffffffff


	//   ....[13]....
        /*00c0*/ 	.word	0xffffffff


	//   ....[14]....
        /*00c4*/ 	.word	0xffffffff


	//   ....[15]....
        /*00c8*/ 	.word	0xffffffff


	//   ....[16]....
        /*00cc*/ 	.word	0xffffffff


	//----- nvinfo : EIATTR_COOP_GROUP_INSTR_OFFSETS
	.align		4
.L_35:
        /*00d0*/ 	.byte	0x04, 0x28
        /*00d2*/ 	.short	(.L_37 - .L_36)


	//   ....[0]....
.L_36:
        /*00d4*/ 	.word	0x00003350


	//   ....[1]....
        /*00d8*/ 	.word	0x000033a0


	//   ....[2]....
        /*00dc*/ 	.word	0x000033e0


	//   ....[3]....
        /*00e0*/ 	.word	0x00003420


	//   ....[4]....
        /*00e4*/ 	.word	0x00003450


	//   ....[5]....
        /*00e8*/ 	.word	0x000034f0


	//   ....[6]....
        /*00ec*/ 	.word	0x00003990


	//   ....[7]....
        /*00f0*/ 	.word	0x000039b0


	//   ....[8]....
        /*00f4*/ 	.word	0x000039d0


	//   ....[9]....
        /*00f8*/ 	.word	0x00003a00


	//   ....[10]....
        /*00fc*/ 	.word	0x00003a30


	//   ....[11]....
        /*0100*/ 	.word	0x00003a80


	//   ....[12]....
        /*0104*/ 	.word	0x00004430


	//   ....[13]....
        /*0108*/ 	.word	0x000044a0


	//   ....[14]....
        /*010c*/ 	.word	0x00004500


	//   ....[15]....
        /*0110*/ 	.word	0x00004560


	//   ....[16]....
        /*0114*/ 	.word	0x000045e0


	//----- nvinfo : EIATTR_SYSCALL_OFFSETS
	.align		4
.L_37:
        /*0118*/ 	.byte	0x04, 0x46
        /*011a*/ 	.short	(.L_39 - .L_38)


	//   ....[0]....
.L_38:
        /*011c*/ 	.word	0x00001c00


	//----- nvinfo : EIATTR_EXIT_INSTR_OFFSETS
	.align		4
.L_39:
        /*0120*/ 	.byte	0x04, 0x1c
        /*0122*/ 	.short	(.L_41 - .L_40)


	//   ....[0]....
.L_40:
        /*0124*/ 	.word	0x000043e0


	//----- nvinfo : EIATTR_REQNTID
	.align		4
.L_41:
        /*0128*/ 	.byte	0x04, 0x10
        /*012a*/ 	.short	(.L_43 - .L_42)
.L_42:
        /*012c*/ 	.word	0x00000040
        /*0130*/ 	.word	0x00000001
        /*0134*/ 	.word	0x00000001


	//----- nvinfo : EIATTR_CRS_STACK_SIZE
	.align		4
.L_43:
        /*0138*/ 	.byte	0x04, 0x1e
        /*013a*/ 	.short	(.L_45 - .L_44)
.L_44:
        /*013c*/ 	.word	0x00000000
.L_45:


//--------------------- .nv.callgraph             --------------------------
	.section	.nv.callgraph,"",@"SHT_CUDA_CALLGRAPH"
	.align	4
	.sectionentsize	8
	.align		4
        /*0000*/ 	.word	0x00000000
	.align		4
        /*0004*/ 	.word	0xffffffff
	.align		4
        /*0008*/ 	.word	index@(triton_red_fused__softmax__to_copy_add_2)
	.align		4
        /*000c*/ 	.word	index@(__assertfail)
	.align		4
        /*0010*/ 	.word	0x00000000
	.align		4
        /*0014*/ 	.word	0xfffffffe
	.align		4
        /*0018*/ 	.word	0x00000000
	.align		4
        /*001c*/ 	.word	0xfffffffd
	.align		4
        /*0020*/ 	.word	0x00000000
	.align		4
        /*0024*/ 	.word	0xfffffffc


//--------------------- .nv.rel.action            --------------------------
	.section	.nv.rel.action,"",@"SHT_CUDA_RELOCINFO"
	.align	8
	.sectionentsize	8
        /*0000*/ 	.byte	0x73, 0x00, 0x00, 0x00, 0x00, 0x00, 0x00, 0x00, 0x00, 0x00, 0x00, 0x11, 0x25, 0x00, 0x05, 0x36


//--------------------- .nv.constant4             --------------------------
	.section	.nv.constant4,"a",@progbits
	.align	8
	.align		8
.nv.constant4:
        /*0000*/ 	.dword	__assertfail
	.align		8
        /*0008*/ 	.dword	assertFunc_0
	.align		8
        /*0010*/ 	.dword	assertFile_0
	.align		8
        /*0018*/ 	.dword	assertMessage_0
	.align		8
        /*0020*/ 	.dword	_$_str


//--------------------- .nv.constant0.triton_red_fused__softmax__to_copy_add_2 --------------------------
	.section	.nv.constant0.triton_red_fused__softmax__to_copy_add_2,"a",@progbits
	.sectionflags	@""
	.align	4
.nv.constant0.triton_red_fused__softmax__to_copy_add_2:
	.zero		392


//--------------------- .text.triton_red_fused__softmax__to_copy_add_2 --------------------------
	.section	.text.triton_red_fused__softmax__to_copy_add_2,"ax",@progbits
	.sectionflags	@"SHF_BARRIERS=1"
	.sectioninfo	@"SHI_REGISTERS=62"
	.align	128
        .global         triton_red_fused__softmax__to_copy_add_2
        .type           triton_red_fused__softmax__to_copy_add_2,@function
        .size           triton_red_fused__softmax__to_copy_add_2,(.L_x_4 - triton_red_fused__softmax__to_copy_add_2)
        .other          triton_red_fused__softmax__to_copy_add_2,@"STO_CUDA_ENTRY STV_DEFAULT"
triton_red_fused__softmax__to_copy_add_2:
.text.triton_red_fused__softmax__to_copy_add_2:
[----:B------:R-:W-:Y:S02]  /*0000*/  IMAD.MOV.U32 R1, RZ, RZ, c[0x0][0x28] ;  /* 0x00000a00ff017624 */ /* 0x000fe400078e00ff */
[----:B------:R-:W0:Y:S01]  /*0010*/  S2R R52, SR_CTAID.X ;  /* 0x0000000000347919 */ /* 0x000e220000002500 */
[----:B------:R-:W-:Y:S01]  /*0020*/  IMAD.MOV.U32 R42, RZ, RZ, 0x3e055027 ;  /* 0x3e055027ff2a7424 */ /* 0x000fe200078e00ff */
[----:B------:R-:W-:Y:S01]  /*0030*/  MOV R38, 0x7f800000 ;  /* 0x7f80000000267802 */ /* 0x000fe20000000f00 */
[----:B------:R-:W-:Y:S01]  /*0040*/  ULDC.64 UR4, c[0x0][0x118] ;  /* 0x0000460000047ab9 */ /* 0x000fe20000000a00 */
[----:B------:R-:W1:Y:S01]  /*0050*/  S2R R28, SR_TID.X ;  /* 0x00000000001c7919 */ /* 0x000e620000002100 */
[----:B0-----:R-:W-:-:S04]  /*0060*/  SHF.R.S32.HI R27, RZ, 0x1f, R52 ;  /* 0x0000001fff1b7819 */ /* 0x001fc80000011434 */
[----:B------:R-:W-:Y:S02]  /*0070*/  LEA.HI R27, R27, R52, RZ, 0x9 ;  /* 0x000000341b1b7211 */ /* 0x000fe400078f48ff */
[----:B-1----:R-:W-:Y:S02]  /*0080*/  LOP3.LUT R0, R28, 0x3f, RZ, 0xc0, !PT ;  /* 0x0000003f1c007812 */ /* 0x002fe400078ec0ff */
[----:B------:R-:W-:Y:S02]  /*0090*/  LOP3.LUT R3, R27, 0xfffffe00, RZ, 0xc0, !PT ;  /* 0xfffffe001b037812 */ /* 0x000fe400078ec0ff */
[C---:B------:R-:W-:Y:S02]  /*00a0*/  LOP3.LUT R4, R0.reuse, 0x40, RZ, 0xfc, !PT ;  /* 0x0000004000047812 */ /* 0x040fe400078efcff */
[----:B------:R-:W-:Y:S01]  /*00b0*/  LOP3.LUT R2, R0, 0xc0, RZ, 0xfc, !PT ;  /* 0x000000c000027812 */ /* 0x000fe200078efcff */
[----:B------:R-:W-:Y:S01]  /*00c0*/  IMAD.IADD R3, R52, 0x1, -R3 ;  /* 0x0000000134037824 */ /* 0x000fe200078e0a03 */
[----:B------:R-:W-:-:S02]  /*00d0*/  LOP3.LUT R36, R0, 0x80, RZ, 0xfc, !PT ;  /* 0x0000008000247812 */ /* 0x000fc400078efcff */
[----:B------:R-:W-:Y:S01]  /*00e0*/  LOP3.LUT R6, R0, 0x100, RZ, 0xfc, !PT ;  /* 0x0000010000067812 */ /* 0x000fe200078efcff */
[--C-:B------:R-:W-:Y:S01]  /*00f0*/  IMAD.IADD R4, R4, 0x1, -R3.reuse ;  /* 0x0000000104047824 */ /* 0x100fe200078e0a03 */
[C---:B------:R-:W-:Y:S01]  /*0100*/  LOP3.LUT R20, R0.reuse, 0x180, RZ, 0xfc, !PT ;  /* 0x0000018000147812 */ /* 0x040fe200078efcff */
[C-C-:B------:R-:W-:Y:S01]  /*0110*/  IMAD.IADD R7, R0.reuse, 0x1, -R3.reuse ;  /* 0x0000000100077824 */ /* 0x140fe200078e0a03 */
[----:B------:R-:W-:Y:S01]  /*0120*/  LOP3.LUT R34, R0, 0x140, RZ, 0xfc, !PT ;  /* 0x0000014000227812 */ /* 0x000fe200078efcff */
[--C-:B------:R-:W-:Y:S01]  /*0130*/  IMAD.IADD R33, R2, 0x1, -R3.reuse ;  /* 0x0000000102217824 */ /* 0x100fe200078e0a03 */
[----:B------:R-:W-:Y:S01]  /*0140*/  IABS R25, R4 ;  /* 0x0000000400197213 */ /* 0x000fe20000000000 */
[--C-:B------:R-:W-:Y:S01]  /*0150*/  IMAD.IADD R35, R6, 0x1, -R3.reuse ;  /* 0x0000000106237824 */ /* 0x100fe200078e0a03 */
[----:B------:R-:W-:Y:S01]  /*0160*/  IABS R26, R7 ;  /* 0x00000007001a7213 */ /* 0x000fe20000000000 */
[--C-:B------:R-:W-:Y:S01]  /*0170*/  IMAD.IADD R36, R36, 0x1, -R3.reuse ;  /* 0x0000000124247824 */ /* 0x100fe200078e0a03 */
[----:B------:R-:W-:Y:S01]  /*0180*/  I2FP.F32.S32 R23, R25 ;  /* 0x0000001900177245 */ /* 0x000fe20000201400 */
[--C-:B------:R-:W-:Y:S01]  /*0190*/  IMAD.IADD R20, R20, 0x1, -R3.reuse ;  /* 0x0000000114147824 */ /* 0x100fe200078e0a03 */
[----:B------:R-:W-:Y:S01]  /*01a0*/  I2FP.F32.S32 R24, R26 ;  /* 0x0000001a00187245 */ /* 0x000fe20000201400 */
[----:B------:R-:W-:Y:S01]  /*01b0*/  IMAD.IADD R34, R34, 0x1, -R3 ;  /* 0x0000000122227824 */ /* 0x000fe200078e0a03 */
[----:B------:R-:W-:Y:S01]  /*01c0*/  LOP3.LUT R0, R0, 0x1c0, RZ, 0xfc, !PT ;  /* 0x000001c000007812 */ /* 0x000fe200078efcff */
[----:B------:R-:W-:Y:S01]  /*01d0*/  FMUL R23, R23, 0.125 ;  /* 0x3e00000017177820 */ /* 0x000fe20000400000 */
[----:B------:R-:W-:Y:S01]  /*01e0*/  IABS R19, R33 ;  /* 0x0000002100137213 */ /* 0x000fe20000000000 */
[----:B------:R-:W-:Y:S01]  /*01f0*/  FMUL R24, R24, 0.125 ;  /* 0x3e00000018187820 */ /* 0x000fe20000400000 */
[----:B------:R-:W-:-:S02]  /*0200*/  IADD3 R43, -R3, R0, RZ ;  /* 0x00000000032b7210 */ /* 0x000fc40007ffe1ff */
[----:B------:R-:W-:Y:S02]  /*0210*/  FSETP.GEU.AND P4, PT, R23, 1.175494350822287508e-38, PT ;  /* 0x008000001700780b */ /* 0x000fe40003f8e000 */
[----:B------:R-:W-:Y:S02]  /*0220*/  FSETP.GEU.AND P1, PT, R24, 1.175494350822287508e-38, PT ;  /* 0x008000001800780b */ /* 0x000fe40003f2e000 */
[----:B------:R-:W-:Y:S02]  /*0230*/  I2FP.F32.S32 R0, R19 ;  /* 0x0000001300007245 */ /* 0x000fe40000201400 */
[----:B------:R-:W-:Y:S02]  /*0240*/  FSEL R29, RZ, -23, P4 ;  /* 0xc1b80000ff1d7808 */ /* 0x000fe40002000000 */
[----:B------:R-:W-:Y:S01]  /*0250*/  IABS R22, R36 ;  /* 0x0000002400167213 */ /* 0x000fe20000000000 */
[----:B------:R-:W-:Y:S01]  /*0260*/  FMUL R0, R0, 0.125 ;  /* 0x3e00000000007820 */ /* 0x000fe20000400000 */
[----:B------:R-:W-:-:S02]  /*0270*/  FSEL R31, RZ, -23, P1 ;  /* 0xc1b80000ff1f7808 */ /* 0x000fc40000800000 */
[----:B------:R-:W-:Y:S01]  /*0280*/  I2FP.F32.S32 R9, R22 ;  /* 0x0000001600097245 */ /* 0x000fe20000201400 */
[----:B------:R-:W-:Y:S01]  /*0290*/  @!P4 FMUL R23, R23, 8388608 ;  /* 0x4b0000001717c820 */ /* 0x000fe20000400000 */
[----:B------:R-:W-:Y:S01]  /*02a0*/  FSETP.GEU.AND P3, PT, R0, 1.175494350822287508e-38, PT ;  /* 0x008000000000780b */ /* 0x000fe20003f6e000 */
[----:B------:R-:W-:Y:S01]  /*02b0*/  @!P1 FMUL R24, R24, 8388608 ;  /* 0x4b00000018189820 */ /* 0x000fe20000400000 */
[----:B------:R-:W-:Y:S01]  /*02c0*/  ISETP.GT.AND P1, PT, R7, RZ, PT ;  /* 0x000000ff0700720c */ /* 0x000fe20003f24270 */
[----:B------:R-:W-:Y:S01]  /*02d0*/  FMUL R9, R9, 0.125 ;  /* 0x3e00000009097820 */ /* 0x000fe20000400000 */
[C---:B------:R-:W-:Y:S01]  /*02e0*/  IADD3 R5, R23.reuse, -0x3f2aaaab, RZ ;  /* 0xc0d5555517057810 */ /* 0x040fe20007ffe0ff */
[----:B------:R-:W-:Y:S01]  /*02f0*/  FFMA.FTZ R40, R23, R38, +INF ;  /* 0x7f80000017287423 */ /* 0x000fe20000010026 */
[----:B------:R-:W-:Y:S02]  /*0300*/  IADD3 R2, R24, -0x3f2aaaab, RZ ;  /* 0xc0d5555518027810 */ /* 0x000fe40007ffe0ff */
[----:B------:R-:W-:-:S02]  /*0310*/  LOP3.LUT R6, R5, 0xff800000, RZ, 0xc0, !PT ;  /* 0xff80000005067812 */ /* 0x000fc400078ec0ff */
[----:B------:R-:W-:Y:S02]  /*0320*/  LOP3.LUT R3, R2, 0xff800000, RZ, 0xc0, !PT ;  /* 0xff80000002037812 */ /* 0x000fe400078ec0ff */
[----:B------:R-:W-:Y:S01]  /*0330*/  I2FP.F32.S32 R8, R6 ;  /* 0x0000000600087245 */ /* 0x000fe20000201400 */
[----:B------:R-:W-:Y:S01]  /*0340*/  @!P3 FMUL R0, R0, 8388608 ;  /* 0x4b0000000000b820 */ /* 0x000fe20000400000 */
[----:B------:R-:W-:Y:S01]  /*0350*/  IMAD.IADD R7, R23, 0x1, -R6 ;  /* 0x0000000117077824 */ /* 0x000fe200078e0a06 */
[----:B------:R-:W-:Y:S01]  /*0360*/  IABS R18, R35 ;  /* 0x0000002300127213 */ /* 0x000fe20000000000 */
[----:B------:R-:W-:Y:S01]  /*0370*/  IMAD.IADD R5, R24, 0x1, -R3 ;  /* 0x0000000118057824 */ /* 0x000fe200078e0a03 */
[----:B------:R-:W-:Y:S01]  /*0380*/  FFMA.FTZ R29, R8, 1.1920928955078125e-07, R29 ;  /* 0x34000000081d7823 */ /* 0x000fe2000001001d */
[----:B------:R-:W-:Y:S01]  /*0390*/  IADD3 R8, R0, -0x3f2aaaab, RZ ;  /* 0xc0d5555500087810 */ /* 0x000fe20007ffe0ff */
[----:B------:R-:W-:Y:S01]  /*03a0*/  FADD R7, R7, -1 ;  /* 0xbf80000007077421 */ /* 0x000fe20000000000 */
[----:B------:R-:W-:Y:S01]  /*03b0*/  FADD R5, R5, -1 ;  /* 0xbf80000005057421 */ /* 0x000fe20000000000 */
[----:B------:R-:W-:-:S02]  /*03c0*/  I2FP.F32.S32 R2, R3 ;  /* 0x0000000300027245 */ /* 0x000fc40000201400 */
[----:B------:R-:W-:Y:S01]  /*03d0*/  LOP3.LUT R3, R8, 0xff800000, RZ, 0xc0, !PT ;  /* 0xff80000008037812 */ /* 0x000fe200078ec0ff */
[----:B------:R-:W-:Y:S01]  /*03e0*/  FFMA.FTZ R8, R5, -R42, 0.14084610342979431152 ;  /* 0x3e1039f605087423 */ /* 0x000fe2000001082a */
[----:B------:R-:W-:Y:S01]  /*03f0*/  I2FP.F32.S32 R51, R18 ;  /* 0x0000001200337245 */ /* 0x000fe20000201400 */
[----:B------:R-:W-:Y:S01]  /*0400*/  FFMA.FTZ R10, R7, -R42, 0.14084610342979431152 ;  /* 0x3e1039f6070a7423 */ /* 0x000fe2000001082a */
[----:B------:R-:W-:Y:S01]  /*0410*/  FSETP.GEU.AND P0, PT, R9, 1.175494350822287508e-38, PT ;  /* 0x008000000900780b */ /* 0x000fe20003f0e000 */
[----:B------:R-:W-:Y:S01]  /*0420*/  FFMA.FTZ R8, R5, R8, -0.12148627638816833496 ;  /* 0xbdf8cdcc05087423 */ /* 0x000fe20000010008 */
[----:B------:R-:W-:Y:S01]  /*0430*/  IABS R17, R20 ;  /* 0x0000001400117213 */ /* 0x000fe20000000000 */
[----:B------:R-:W-:Y:S01]  /*0440*/  FFMA.FTZ R10, R7, R10, -0.12148627638816833496 ;  /* 0xbdf8cdcc070a7423 */ /* 0x000fe2000001000a */
[----:B------:R-:W-:Y:S01]  /*0450*/  FMUL R51, R51, 0.125 ;  /* 0x3e00000033337820 */ /* 0x000fe20000400000 */
[----:B------:R-:W-:Y:S01]  /*0460*/  FFMA.FTZ R8, R5, R8, 0.13980610668659210205 ;  /* 0x3e0f295505087423 */ /* 0x000fe20000010008 */
[----:B------:R-:W-:Y:S01]  /*0470*/  IABS R16, R34 ;  /* 0x0000002200107213 */ /* 0x000fe20000000000 */
[----:B------:R-:W-:Y:S01]  /*0480*/  FFMA.FTZ R10, R7, R10, 0.13980610668659210205 ;  /* 0x3e0f2955070a7423 */ /* 0x000fe2000001000a */
[----:B------:R-:W-:Y:S01]  /*0490*/  I2FP.F32.S32 R50, R17 ;  /* 0x0000001100327245 */ /* 0x000fe20000201400 */
[----:B------:R-:W-:Y:S01]  /*04a0*/  FFMA.FTZ R8, R5, R8, -0.16684235632419586182 ;  /* 0xbe2ad8b905087423 */ /* 0x000fe20000010008 */
[----:B------:R-:W-:Y:S01]  /*04b0*/  FSETP.GEU.AND P2, PT, R51, 1.175494350822287508e-38, PT ;  /* 0x008000003300780b */ /* 0x000fe20003f4e000 */
[----:B------:R-:W-:Y:S01]  /*04c0*/  FFMA.FTZ R10, R7, R10, -0.16684235632419586182 ;  /* 0xbe2ad8b9070a7423 */ /* 0x000fe2000001000a */
[----:B------:R-:W-:Y:S01]  /*04d0*/  I2FP.F32.S32 R49, R16 ;  /* 0x0000001000317245 */ /* 0x000fe20000201400 */
[----:B------:R-:W-:Y:S01]  /*04e0*/  FFMA.FTZ R8, R5, R8, 0.20012299716472625732 ;  /* 0x3e4ced0b05087423 */ /* 0x000fe20000010008 */
[----:B------:R-:W-:Y:S01]  /*04f0*/  @!P0 FMUL R9, R9, 8388608 ;  /* 0x4b00000009098820 */ /* 0x000fe20000400000 */
[----:B------:R-:W-:Y:S01]  /*0500*/  FFMA.FTZ R10, R7, R10, 0.20012299716472625732 ;  /* 0x3e4ced0b070a7423 */ /* 0x000fe2000001000a */
[----:B------:R-:W-:Y:S01]  /*0510*/  FFMA.FTZ R31, R2, 1.1920928955078125e-07, R31 ;  /* 0x34000000021f7823 */ /* 0x000fe2000001001f */
[----:B------:R-:W-:Y:S01]  /*0520*/  FFMA.FTZ R8, R5, R8, -0.24999669194221496582 ;  /* 0xbe7fff2205087423 */ /* 0x000fe20000010008 */
[----:B------:R-:W-:Y:S01]  /*0530*/  FMUL R50, R50, 0.125 ;  /* 0x3e00000032327820 */ /* 0x000fe20000400000 */
[----:B------:R-:W-:Y:S01]  /*0540*/  FFMA.FTZ R10, R7, R10, -0.24999669194221496582 ;  /* 0xbe7fff22070a7423 */ /* 0x000fe2000001000a */
[----:B------:R-:W-:Y:S01]  /*0550*/  IADD3 R2, R9, -0x3f2aaaab, RZ ;  /* 0xc0d5555509027810 */ /* 0x000fe20007ffe0ff */
[----:B------:R-:W-:Y:S01]  /*0560*/  FMUL R49, R49, 0.125 ;  /* 0x3e00000031317820 */ /* 0x000fe20000400000 */
[----:B------:R-:W-:Y:S01]  /*0570*/  FFMA.FTZ R8, R5, R8, 0.33333182334899902344 ;  /* 0x3eaaaa7805087423 */ /* 0x000fe20000010008 */
[----:B------:R-:W-:Y:S01]  /*0580*/  @!P2 FMUL R51, R51, 8388608 ;  /* 0x4b0000003333a820 */ /* 0x000fe20000400000 */
[----:B------:R-:W-:Y:S01]  /*0590*/  FSEL R32, RZ, -23, P3 ;  /* 0xc1b80000ff207808 */ /* 0x000fe20001800000 */
[----:B------:R-:W-:Y:S01]  /*05a0*/  FFMA.FTZ R10, R7, R10, 0.33333182334899902344 ;  /* 0x3eaaaa78070a7423 */ /* 0x000fe2000001000a */
[----:B------:R-:W-:Y:S01]  /*05b0*/  I2FP.F32.S32 R13, R3 ;  /* 0x00000003000d7245 */ /* 0x000fe20000201400 */
[----:B------:R-:W-:Y:S01]  /*05c0*/  FFMA.FTZ R8, R5, R8, -0.5 ;  /* 0xbf00000005087423 */ /* 0x000fe20000010008 */
[----:B------:R-:W-:Y:S01]  /*05d0*/  LOP3.LUT R2, R2, 0xff800000, RZ, 0xc0, !PT ;  /* 0xff80000002027812 */ /* 0x000fe200078ec0ff */
[----:B------:R-:W-:Y:S01]  /*05e0*/  FFMA.FTZ R10, R7, R10, -0.5 ;  /* 0xbf000000070a7423 */ /* 0x000fe2000001000a */
[----:B------:R-:W-:Y:S01]  /*05f0*/  FSETP.GEU.AND P5, PT, R50, 1.175494350822287508e-38, PT ;  /* 0x008000003200780b */ /* 0x000fe20003fae000 */
[----:B------:R-:W-:Y:S01]  /*0600*/  FFMA.FTZ R32, R13, 1.1920928955078125e-07, R32 ;  /* 0x340000000d207823 */ /* 0x000fe20000010020 */
[----:B------:R-:W-:Y:S01]  /*0610*/  FSETP.GEU.AND P4, PT, R49, 1.175494350822287508e-38, PT ;  /* 0x008000003100780b */ /* 0x000fe20003f8e000 */
[----:B------:R-:W-:Y:S01]  /*0620*/  IMAD.IADD R13, R9, 0x1, -R2 ;  /* 0x00000001090d7824 */ /* 0x000fe200078e0a02 */
[----:B------:R-:W-:Y:S01]  /*0630*/  IADD3 R6, R51, -0x3f2aaaab, RZ ;  /* 0xc0d5555533067810 */ /* 0x000fe20007ffe0ff */
[----:B------:R-:W-:Y:S01]  /*0640*/  FMUL R8, R5, R8 ;  /* 0x0000000805087220 */ /* 0x000fe20000400000 */
[----:B------:R-:W-:Y:S01]  /*0650*/  FMUL R10, R7, R10 ;  /* 0x0000000a070a7220 */ /* 0x000fe20000400000 */
[----:B------:R-:W-:Y:S01]  /*0660*/  I2FP.F32.S32 R11, R2 ;  /* 0x00000002000b7245 */ /* 0x000fe20000201400 */
[----:B------:R-:W-:Y:S01]  /*0670*/  FADD R13, R13, -1 ;  /* 0xbf8000000d0d7421 */ /* 0x000fe20000000000 */
[----:B------:R-:W-:Y:S01]  /*0680*/  LOP3.LUT R6, R6, 0xff800000, RZ, 0xc0, !PT ;  /* 0xff80000006067812 */ /* 0x000fe200078ec0ff */
[----:B------:R-:W-:Y:S01]  /*0690*/  FFMA.FTZ R2, R5, R8, R5 ;  /* 0x0000000805027223 */ /* 0x000fe20000010005 */
[----:B------:R-:W-:Y:S01]  /*06a0*/  FFMA.FTZ R8, R7, R10, R7 ;  /* 0x0000000a07087223 */ /* 0x000fe20000010007 */
[----:B------:R-:W-:Y:S01]  /*06b0*/  FSEL R30, RZ, -23, P0 ;  /* 0xc1b80000ff1e7808 */ /* 0x000fe20000000000 */
[----:B------:R-:W-:Y:S01]  /*06c0*/  @!P5 FMUL R50, R50, 8388608 ;  /* 0x4b0000003232d820 */ /* 0x000fe20000400000 */
[----:B------:R-:W-:Y:S01]  /*06d0*/  I2FP.F32.S32 R15, R6 ;  /* 0x00000006000f7245 */ /* 0x000fe20000201400 */
[----:B------:R-:W-:Y:S01]  /*06e0*/  IMAD.IADD R7, R51, 0x1, -R6 ;  /* 0x0000000133077824 */ /* 0x000fe200078e0a06 */
[----:B------:R-:W-:Y:S01]  /*06f0*/  FFMA.FTZ R6, R13, -R42, 0.14084610342979431152 ;  /* 0x3e1039f60d067423 */ /* 0x000fe2000001082a */
[----:B------:R-:W-:Y:S01]  /*0700*/  @!P4 FMUL R49, R49, 8388608 ;  /* 0x4b0000003131c820 */ /* 0x000fe20000400000 */
[----:B------:R-:W-:Y:S01]  /*0710*/  FSEL R48, RZ, -23, P2 ;  /* 0xc1b80000ff307808 */ /* 0x000fe20001000000 */
[----:B------:R-:W-:Y:S01]  /*0720*/  FFMA.FTZ R30, R11, 1.1920928955078125e-07, R30 ;  /* 0x340000000b1e7823 */ /* 0x000fe2000001001e */
[----:B------:R-:W-:Y:S01]  /*0730*/  FFMA.FTZ R6, R13, R6, -0.12148627638816833496 ;  /* 0xbdf8cdcc0d067423 */ /* 0x000fe20000010006 */
[----:B------:R-:W-:Y:S01]  /*0740*/  IADD3 R12, R50, -0x3f2aaaab, RZ ;  /* 0xc0d55555320c7810 */ /* 0x000fe20007ffe0ff */
[----:B------:R-:W-:Y:S01]  /*0750*/  FADD R7, R7, -1 ;  /* 0xbf80000007077421 */ /* 0x000fe20000000000 */
[----:B------:R-:W-:Y:S01]  /*0760*/  IADD3 R11, R49, -0x3f2aaaab, RZ ;  /* 0xc0d55555310b7810 */ /* 0x000fe20007ffe0ff */
[----:B------:R-:W-:Y:S01]  /*0770*/  FFMA.FTZ R6, R13, R6, 0.13980610668659210205 ;  /* 0x3e0f29550d067423 */ /* 0x000fe20000010006 */
[----:B------:R-:W-:Y:S01]  /*0780*/  FFMA.FTZ R48, R15, 1.1920928955078125e-07, R48 ;  /* 0x340000000f307823 */ /* 0x000fe20000010030 */
[----:B------:R-:W-:Y:S01]  /*0790*/  LOP3.LUT R15, R12, 0xff800000, RZ, 0xc0, !PT ;  /* 0xff8000000c0f7812 */ /* 0x000fe200078ec0ff */
[----:B------:R-:W-:Y:S01]  /*07a0*/  FFMA.FTZ R29, R29, 0.69314718246459960938, R8 ;  /* 0x3f3172181d1d7823 */ /* 0x000fe20000010008 */
[----:B------:R-:W-:Y:S01]  /*07b0*/  LOP3.LUT R12, R11, 0xff800000, RZ, 0xc0, !PT ;  /* 0xff8000000b0c7812 */ /* 0x000fe200078ec0ff */
[C---:B------:R-:W-:Y:S01]  /*07c0*/  FFMA.FTZ R6, R13.reuse, R6, -0.16684235632419586182 ;  /* 0xbe2ad8b90d067423 */ /* 0x040fe20000010006 */
[----:B------:R-:W-:Y:S01]  /*07d0*/  FSEL R46, RZ, -23, P4 ;  /* 0xc1b80000ff2e7808 */ /* 0x000fe20002000000 */
[----:B------:R-:W-:Y:S01]  /*07e0*/  IMAD.IADD R5, R50, 0x1, -R15 ;  /* 0x0000000132057824 */ /* 0x000fe200078e0a0f */
[----:B------:R-:W-:Y:S01]  /*07f0*/  I2FP.F32.S32 R11, R12 ;  /* 0x0000000c000b7245 */ /* 0x000fe20000201400 */
[----:B------:R-:W-:Y:S01]  /*0800*/  FFMA.FTZ R6, R13, R6, 0.20012299716472625732 ;  /* 0x3e4ced0b0d067423 */ /* 0x000fe20000010006 */
[----:B------:R-:W-:Y:S01]  /*0810*/  FSEL R47, RZ, -23, P5 ;  /* 0xc1b80000ff2f7808 */ /* 0x000fe20002800000 */
[----:B------:R-:W-:Y:S01]  /*0820*/  FADD R5, R5, -1 ;  /* 0xbf80000005057421 */ /* 0x000fe20000000000 */
[----:B------:R-:W-:Y:S01]  /*0830*/  I2FP.F32.S32 R14, R15 ;  /* 0x0000000f000e7245 */ /* 0x000fe20000201400 */
[----:B------:R-:W-:Y:S01]  /*0840*/  FFMA.FTZ R6, R13, R6, -0.24999669194221496582 ;  /* 0xbe7fff220d067423 */ /* 0x000fe20000010006 */
[----:B------:R-:W-:Y:S01]  /*0850*/  FFMA.FTZ R46, R11, 1.1920928955078125e-07, R46 ;  /* 0x340000000b2e7823 */ /* 0x000fe2000001002e */
[----:B------:R-:W-:Y:S01]  /*0860*/  IMAD.IADD R11, R0, 0x1, -R3 ;  /* 0x00000001000b7824 */ /* 0x000fe200078e0a03 */
[----:B------:R-:W-:Y:S01]  /*0870*/  ISETP.GE.U32.AND P4, PT, R51, 0x7f800000, PT ;  /* 0x7f8000003300780c */ /* 0x000fe20003f86070 */
[----:B------:R-:W-:Y:S01]  /*0880*/  FFMA.FTZ R47, R14, 1.1920928955078125e-07, R47 ;  /* 0x340000000e2f7823 */ /* 0x000fe2000001002f */
[----:B------:R-:W-:Y:S01]  /*0890*/  IMAD.IADD R3, R49, 0x1, -R12 ;  /* 0x0000000131037824 */ /* 0x000fe200078e0a0c */
[-C--:B------:R-:W-:Y:S01]  /*08a0*/  FFMA.FTZ R12, R7, -R42.reuse, 0.14084610342979431152 ;  /* 0x3e1039f6070c7423 */ /* 0x080fe2000001082a */
[----:B------:R-:W-:Y:S01]  /*08b0*/  FFMA.FTZ R14, R5, -R42, 0.14084610342979431152 ;  /* 0x3e1039f6050e7423 */ /* 0x000fe2000001082a */
[----:B------:R-:W-:Y:S01]  /*08c0*/  FFMA.FTZ R6, R13, R6, 0.33333182334899902344 ;  /* 0x3eaaaa780d067423 */ /* 0x000fe20000010006 */
[----:B------:R-:W-:Y:S01]  /*08d0*/  FADD R11, R11, -1 ;  /* 0xbf8000000b0b7421 */ /* 0x000fe20000000000 */
[----:B------:R-:W-:Y:S01]  /*08e0*/  FFMA.FTZ R12, R7, R12, -0.12148627638816833496 ;  /* 0xbdf8cdcc070c7423 */ /* 0x000fe2000001000c */
[----:B------:R-:W-:Y:S01]  /*08f0*/  FFMA.FTZ R14, R5, R14, -0.12148627638816833496 ;  /* 0xbdf8cdcc050e7423 */ /* 0x000fe2000001000e */
[----:B------:R-:W-:Y:S01]  /*0900*/  FFMA.FTZ R6, R13, R6, -0.5 ;  /* 0xbf0000000d067423 */ /* 0x000fe20000010006 */
[----:B------:R-:W-:Y:S01]  /*0910*/  FFMA.FTZ R10, R11, -R42, 0.14084610342979431152 ;  /* 0x3e1039f60b0a7423 */ /* 0x000fe2000001082a */
[----:B------:R-:W-:Y:S01]  /*0920*/  FFMA.FTZ R12, R7, R12, 0.13980610668659210205 ;  /* 0x3e0f2955070c7423 */ /* 0x000fe2000001000c */
[----:B------:R-:W-:Y:S01]  /*0930*/  FFMA.FTZ R14, R5, R14, 0.13980610668659210205 ;  /* 0x3e0f2955050e7423 */ /* 0x000fe2000001000e */
[----:B------:R-:W-:Y:S01]  /*0940*/  FMUL R6, R13, R6 ;  /* 0x000000060d067220 */ /* 0x000fe20000400000 */
[----:B------:R-:W-:Y:S01]  /*0950*/  FFMA.FTZ R10, R11, R10, -0.12148627638816833496 ;  /* 0xbdf8cdcc0b0a7423 */ /* 0x000fe2000001000a */
[----:B------:R-:W-:Y:S01]  /*0960*/  FFMA.FTZ R12, R7, R12, -0.16684235632419586182 ;  /* 0xbe2ad8b9070c7423 */ /* 0x000fe2000001000c */
[----:B------:R-:W-:Y:S01]  /*0970*/  FFMA.FTZ R14, R5, R14, -0.16684235632419586182 ;  /* 0xbe2ad8b9050e7423 */ /* 0x000fe2000001000e */
[----:B------:R-:W-:Y:S01]  /*0980*/  FFMA.FTZ R15, R13, R6, R13 ;  /* 0x000000060d0f7223 */ /* 0x000fe2000001000d */
[----:B------:R-:W-:Y:S01]  /*0990*/  FADD R13, R3, -1 ;  /* 0xbf800000030d7421 */ /* 0x000fe20000000000 */
[----:B------:R-:W-:Y:S01]  /*09a0*/  FFMA.FTZ R12, R7, R12, 0.20012299716472625732 ;  /* 0x3e4ced0b070c7423 */ /* 0x000fe2000001000c */
[----:B------:R-:W-:Y:S01]  /*09b0*/  FFMA.FTZ R14, R5, R14, 0.20012299716472625732 ;  /* 0x3e4ced0b050e7423 */ /* 0x000fe2000001000e */
[----:B------:R-:W-:Y:S01]  /*09c0*/  FFMA.FTZ R10, R11, R10, 0.13980610668659210205 ;  /* 0x3e0f29550b0a7423 */ /* 0x000fe2000001000a */
[----:B------:R-:W-:Y:S01]  /*09d0*/  FFMA.FTZ R6, R13, -R42, 0.14084610342979431152 ;  /* 0x3e1039f60d067423 */ /* 0x000fe2000001082a */
[----:B------:R-:W-:Y:S01]  /*09e0*/  FFMA.FTZ R12, R7, R12, -0.24999669194221496582 ;  /* 0xbe7fff22070c7423 */ /* 0x000fe2000001000c */
[----:B------:R-:W-:Y:S01]  /*09f0*/  FFMA.FTZ R14, R5, R14, -0.24999669194221496582 ;  /* 0xbe7fff22050e7423 */ /* 0x000fe2000001000e */
[----:B------:R-:W-:Y:S01]  /*0a00*/  FFMA.FTZ R10, R11, R10, -0.16684235632419586182 ;  /* 0xbe2ad8b90b0a7423 */ /* 0x000fe2000001000a */
[----:B------:R-:W-:Y:S01]  /*0a10*/  FFMA.FTZ R6, R13, R6, -0.12148627638816833496 ;  /* 0xbdf8cdcc0d067423 */ /* 0x000fe20000010006 */
[----:B------:R-:W-:Y:S01]  /*0a20*/  FFMA.FTZ R12, R7, R12, 0.33333182334899902344 ;  /* 0x3eaaaa78070c7423 */ /* 0x000fe2000001000c */
[----:B------:R-:W-:Y:S01]  /*0a30*/  FFMA.FTZ R14, R5, R14, 0.33333182334899902344 ;  /* 0x3eaaaa78050e7423 */ /* 0x000fe2000001000e */
[----:B------:R-:W-:Y:S01]  /*0a40*/  FFMA.FTZ R10, R11, R10, 0.20012299716472625732 ;  /* 0x3e4ced0b0b0a7423 */ /* 0x000fe2000001000a */
[----:B------:R-:W-:Y:S01]  /*0a50*/  FFMA.FTZ R6, R13, R6, 0.13980610668659210205 ;  /* 0x3e0f29550d067423 */ /* 0x000fe20000010006 */
[----:B------:R-:W-:Y:S01]  /*0a60*/  FFMA.FTZ R12, R7, R12, -0.5 ;  /* 0xbf000000070c7423 */ /* 0x000fe2000001000c */
[----:B------:R-:W-:Y:S01]  /*0a70*/  FFMA.FTZ R14, R5, R14, -0.5 ;  /* 0xbf000000050e7423 */ /* 0x000fe2000001000e */
[----:B------:R-:W-:Y:S01]  /*0a80*/  FFMA.FTZ R10, R11, R10, -0.24999669194221496582 ;  /* 0xbe7fff220b0a7423 */ /* 0x000fe2000001000a */
[----:B------:R-:W-:Y:S01]  /*0a90*/  FFMA.FTZ R6, R13, R6, -0.16684235632419586182 ;  /* 0xbe2ad8b90d067423 */ /* 0x000fe20000010006 */
[----:B------:R-:W-:Y:S01]  /*0aa0*/  FMUL R12, R7, R12 ;  /* 0x0000000c070c7220 */ /* 0x000fe20000400000 */
[----:B------:R-:W-:Y:S01]  /*0ab0*/  FMUL R14, R5, R14 ;  /* 0x0000000e050e7220 */ /* 0x000fe20000400000 */
[----:B------:R-:W-:Y:S01]  /*0ac0*/  FFMA.FTZ R10, R11, R10, 0.33333182334899902344 ;  /* 0x3eaaaa780b0a7423 */ /* 0x000fe2000001000a */
[----:B------:R-:W-:Y:S01]  /*0ad0*/  FFMA.FTZ R6, R13, R6, 0.20012299716472625732 ;  /* 0x3e4ced0b0d067423 */ /* 0x000fe20000010006 */
[----:B------:R-:W-:Y:S01]  /*0ae0*/  FFMA.FTZ R7, R7, R12, R7 ;  /* 0x0000000c07077223 */ /* 0x000fe20000010007 */
[----:B------:R-:W-:Y:S01]  /*0af0*/  FFMA.FTZ R14, R5, R14, R5 ;  /* 0x0000000e050e7223 */ /* 0x000fe20000010005 */
[----:B------:R-:W-:Y:S01]  /*0b00*/  ISETP.GE.U32.AND P0, PT, R23, 0x7f800000, PT ;  /* 0x7f8000001700780c */ /* 0x000fe20003f06070 */
[----:B------:R-:W-:Y:S01]  /*0b10*/  FFMA.FTZ R12, R13, R6, -0.24999669194221496582 ;  /* 0xbe7fff220d0c7423 */ /* 0x000fe20000010006 */
[----:B------:R-:W-:Y:S01]  /*0b20*/  FFMA.FTZ R10, R11, R10, -0.5 ;  /* 0xbf0000000b0a7423 */ /* 0x000fe2000001000a */
[----:B------:R-:W-:Y:S01]  /*0b30*/  ISETP.GE.U32.AND P6, PT, R50, 0x7f800000, PT ;  /* 0x7f8000003200780c */ /* 0x000fe20003fc6070 */
[----:B------:R-:W-:Y:S01]  /*0b40*/  FFMA.FTZ R47, R47, 0.69314718246459960938, R14 ;  /* 0x3f3172182f2f7823 */ /* 0x000fe2000001000e */
[----:B------:R-:W-:Y:S01]  /*0b50*/  FFMA.FTZ R48, R48, 0.69314718246459960938, R7 ;  /* 0x3f31721830307823 */ /* 0x000fe20000010007 */
[----:B------:R-:W-:Y:S01]  /*0b60*/  FFMA.FTZ R14, R13, R12, 0.33333182334899902344 ;  /* 0x3eaaaa780d0e7423 */ /* 0x000fe2000001000c */
[----:B------:R-:W-:Y:S01]  /*0b70*/  ISETP.GE.U32.AND P5, PT, R24, 0x7f800000, PT ;  /* 0x7f8000001800780c */ /* 0x000fe20003fa6070 */
[----:B------:R-:W-:Y:S01]  /*0b80*/  FFMA.FTZ R41, R51, R38, +INF ;  /* 0x7f80000033297423 */ /* 0x000fe20000010026 */
[----:B------:R-:W-:Y:S01]  /*0b90*/  ISETP.GE.U32.AND P3, PT, R9, 0x7f800000, PT ;  /* 0x7f8000000900780c */ /* 0x000fe20003f66070 */
[----:B------:R-:W-:Y:S01]  /*0ba0*/  FMUL R10, R11, R10 ;  /* 0x0000000a0b0a7220 */ /* 0x000fe20000400000 */
[----:B------:R-:W-:Y:S01]  /*0bb0*/  IMAD.MOV.U32 R8, RZ, RZ, 0x7f800000 ;  /* 0x7f800000ff087424 */ /* 0x000fe200078e00ff */
[----:B------:R-:W-:Y:S01]  /*0bc0*/  FFMA.FTZ R14, R13, R14, -0.5 ;  /* 0xbf0000000d0e7423 */ /* 0x000fe2000001000e */
[----:B------:R-:W-:Y:S01]  /*0bd0*/  IMAD.MOV.U32 R5, RZ, RZ, R48 ;  /* 0x000000ffff057224 */ /* 0x000fe200078e0030 */
[----:B------:R-:W-:Y:S01]  /*0be0*/  FFMA.FTZ R3, R11, R10, R11 ;  /* 0x0000000a0b037223 */ /* 0x000fe2000001000b */
[----:B------:R-:W-:Y:S01]  /*0bf0*/  @P4 IMAD.MOV.U32 R5, RZ, RZ, R41 ;  /* 0x000000ffff054224 */ /* 0x000fe200078e0029 */
[----:B------:R-:W-:Y:S01]  /*0c00*/  FFMA.FTZ R37, R50, R8, +INF ;  /* 0x7f80000032257423 */ /* 0x000fe20000010008 */
[----:B------:R-:W-:Y:S01]  /*0c10*/  IMAD.MOV.U32 R10, RZ, RZ, R29 ;  /* 0x000000ffff0a7224 */ /* 0x000fe200078e001d */
[----:B------:R-:W-:Y:S01]  /*0c20*/  FMUL R14, R13, R14 ;  /* 0x0000000e0d0e7220 */ /* 0x000fe20000400000 */
[----:B------:R-:W-:Y:S01]  /*0c30*/  @P0 IMAD.MOV.U32 R10, RZ, RZ, R40 ;  /* 0x000000ffff0a0224 */ /* 0x000fe200078e0028 */
[----:B------:R-:W-:Y:S01]  /*0c40*/  FFMA.FTZ R31, R31, 0.69314718246459960938, R2 ;  /* 0x3f3172181f1f7823 */ /* 0x000fe20000010002 */
[----:B------:R-:W-:Y:S01]  /*0c50*/  ISETP.GE.U32.AND P2, PT, R49, 0x7f800000, PT ;  /* 0x7f8000003100780c */ /* 0x000fe20003f46070 */
[----:B------:R-:W-:Y:S01]  /*0c60*/  FFMA.FTZ R30, R30, 0.69314718246459960938, R15 ;  /* 0x3f3172181e1e7823 */ /* 0x000fe2000001000f */
[----:B------:R-:W-:Y:S01]  /*0c70*/  FMUL.M8 R7, R5, 0.36067375540733337402 ;  /* 0x3eb8aa3b05077820 */ /* 0x000fe20000700000 */
[-C--:B------:R-:W-:Y:S01]  /*0c80*/  FFMA.FTZ R2, R24, R38.reuse, +INF ;  /* 0x7f80000018027423 */ /* 0x080fe20000010026 */
[----:B------:R-:W-:Y:S01]  /*0c90*/  FFMA.FTZ R5, R9, R38, +INF ;  /* 0x7f80000009057423 */ /* 0x000fe20000010026 */
[----:B------:R-:W-:Y:S01]  /*0ca0*/  IMAD.MOV.U32 R39, RZ, RZ, R47 ;  /* 0x000000ffff277224 */ /* 0x000fe200078e002f */
[----:B------:R-:W-:Y:S01]  /*0cb0*/  @P6 MOV R39, R37 ;  /* 0x0000002500276202 */ /* 0x000fe20000000f00 */
[----:B------:R-:W-:Y:S01]  /*0cc0*/  FMUL.M8 R10, R10, 0.36067375540733337402 ;  /* 0x3eb8aa3b0a0a7820 */ /* 0x000fe20000700000 */
[----:B------:R-:W-:Y:S01]  /*0cd0*/  FFMA.FTZ R15, R13, R14, R13 ;  /* 0x0000000e0d0f7223 */ /* 0x000fe2000001000d */
[----:B------:R-:W-:Y:S01]  /*0ce0*/  IMAD.MOV.U32 R21, RZ, RZ, R31 ;  /* 0x000000ffff157224 */ /* 0x000fe200078e001f */
[----:B------:R-:W0:Y:S01]  /*0cf0*/  F2I.S64.TRUNC R6, R7 ;  /* 0x0000000700067311 */ /* 0x000e22000020d900 */
[----:B------:R-:W-:Y:S01]  /*0d00*/  IMAD.MOV.U32 R12, RZ, RZ, R30 ;  /* 0x000000ffff0c7224 */ /* 0x000fe200078e001e */
[----:B------:R-:W-:Y:S01]  /*0d10*/  FMUL.M8 R14, R39, 0.36067375540733337402 ;  /* 0x3eb8aa3b270e7820 */ /* 0x000fe20000700000 */
[--C-:B------:R-:W-:Y:S01]  /*0d20*/  @P5 IMAD.MOV.U32 R21, RZ, RZ, R2.reuse ;  /* 0x000000ffff155224 */ /* 0x100fe200078e0002 */
[----:B------:R-:W-:Y:S01]  /*0d30*/  FFMA.FTZ R46, R46, 0.69314718246459960938, R15 ;  /* 0x3f3172182e2e7823 */ /* 0x000fe2000001000f */
[----:B------:R-:W-:Y:S01]  /*0d40*/  @P3 IMAD.MOV.U32 R12, RZ, RZ, R5 ;  /* 0x000000ffff0c3224 */ /* 0x000fe200078e0005 */
[----:B------:R-:W-:Y:S01]  /*0d50*/  FFMA.FTZ R39, R49, R8, +INF ;  /* 0x7f80000031277423 */ /* 0x000fe20000010008 */
[----:B------:R-:W-:Y:S01]  /*0d60*/  @P5 IMAD.MOV.U32 R31, RZ, RZ, R2 ;  /* 0x000000ffff1f5224 */ /* 0x000fe200078e0002 */
[----:B------:R-:W-:Y:S01]  /*0d70*/  FMUL.M8 R2, R21, 0.36067375540733337402 ;  /* 0x3eb8aa3b15027820 */ /* 0x000fe20000700000 */
[----:B------:R-:W1:Y:S01]  /*0d80*/  F2I.S64.TRUNC R10, R10 ;  /* 0x0000000a000a7311 */ /* 0x000e62000020d900 */
[----:B------:R-:W-:Y:S01]  /*0d90*/  FMUL.M8 R12, R12, 0.36067375540733337402 ;  /* 0x3eb8aa3b0c0c7820 */ /* 0x000fe20000700000 */
[----:B------:R-:W-:Y:S01]  /*0da0*/  ISETP.GE.U32.AND P5, PT, R0, 0x7f800000, PT ;  /* 0x7f8000000000780c */ /* 0x000fe20003fa6070 */
[----:B------:R-:W-:Y:S01]  /*0db0*/  IMAD.MOV.U32 R44, RZ, RZ, R46 ;  /* 0x000000ffff2c7224 */ /* 0x000fe200078e002e */
[----:B------:R-:W-:Y:S01]  /*0dc0*/  FFMA.FTZ R32, R32, 0.69314718246459960938, R3 ;  /* 0x3f31721820207823 */ /* 0x000fe20000010003 */
[----:B------:R-:W-:Y:S01]  /*0dd0*/  @P2 IMAD.MOV.U32 R44, RZ, RZ, R39 ;  /* 0x000000ffff2c2224 */ /* 0x000fe200078e0027 */
[----:B------:R-:W-:Y:S01]  /*0de0*/  FFMA.FTZ R38, R0, R38, +INF ;  /* 0x7f80000000267423 */ /* 0x000fe20000010026 */
[----:B------:R-:W-:Y:S01]  /*0df0*/  @P0 IMAD.MOV.U32 R29, RZ, RZ, R40 ;  /* 0x000000ffff1d0224 */ /* 0x000fe200078e0028 */
[----:B------:R-:W2:Y:S01]  /*0e00*/  F2I.S64.TRUNC R2, R2 ;  /* 0x0000000200027311 */ /* 0x000ea2000020d900 */
[----:B------:R-:W-:Y:S01]  /*0e10*/  ISETP.GT.AND P0, PT, R4, RZ, PT ;  /* 0x000000ff0400720c */ /* 0x000fe20003f04270 */
[----:B------:R-:W-:Y:S01]  /*0e20*/  FMUL.M8 R4, R44, 0.36067375540733337402 ;  /* 0x3eb8aa3b2c047820 */ /* 0x000fe20000700000 */
[----:B------:R-:W-:Y:S01]  /*0e30*/  @P3 IMAD.MOV.U32 R30, RZ, RZ, R5 ;  /* 0x000000ffff1e3224 */ /* 0x000fe200078e0005 */
[----:B0-----:R-:W-:Y:S01]  /*0e40*/  IADD3 R40, P3, R6, 0x8, RZ ;  /* 0x0000000806287810 */ /* 0x001fe20007f7e0ff */
[----:B------:R-:W-:-:S02]  /*0e50*/  IMAD.MOV.U32 R21, RZ, RZ, R32 ;  /* 0x000000ffff157224 */ /* 0x000fc400078e0020 */
[----:B------:R-:W-:Y:S01]  /*0e60*/  @P5 MOV R32, R38 ;  /* 0x0000002600205202 */ /* 0x000fe20000000f00 */
[----:B------:R-:W0:Y:S01]  /*0e70*/  F2I.S64.TRUNC R12, R12 ;  /* 0x0000000c000c7311 */ /* 0x000e22000020d900 */
[----:B------:R-:W-:Y:S01]  /*0e80*/  @P5 IMAD.MOV.U32 R21, RZ, RZ, R38 ;  /* 0x000000ffff155224 */ /* 0x000fe200078e0026 */
[----:B-1----:R-:W-:Y:S01]  /*0e90*/  IADD3 R6, P5, R10, 0x8, RZ ;  /* 0x000000080a067810 */ /* 0x002fe20007fbe0ff */
[----:B------:R-:W-:Y:S01]  /*0ea0*/  @P4 IMAD.MOV.U32 R48, RZ, RZ, R41 ;  /* 0x000000ffff304224 */ /* 0x000fe200078e0029 */
[----:B------:R-:W-:Y:S01]  /*0eb0*/  ISETP.GT.AND P4, PT, R36, RZ, PT ;  /* 0x000000ff2400720c */ /* 0x000fe20003f84270 */
[----:B------:R-:W-:Y:S02]  /*0ec0*/  @P2 IMAD.MOV.U32 R46, RZ, RZ, R39 ;  /* 0x000000ffff2e2224 */ /* 0x000fe400078e0027 */
[----:B------:R-:W-:Y:S01]  /*0ed0*/  IMAD.X R41, RZ, RZ, R11, P5 ;  /* 0x000000ffff297224 */ /* 0x000fe200028e060b */
[----:B------:R-:W1:Y:S01]  /*0ee0*/  F2I.S64.TRUNC R14, R14 ;  /* 0x0000000e000e7311 */ /* 0x000e62000020d900 */
[----:B--2---:R-:W-:Y:S01]  /*0ef0*/  IADD3 R2, P2, R2, 0x8, RZ ;  /* 0x0000000802027810 */ /* 0x004fe20007f5e0ff */
[----:B------:R-:W-:-:S02]  /*0f00*/  @P6 IMAD.MOV.U32 R47, RZ, RZ, R37 ;  /* 0x000000ffff2f6224 */ /* 0x000fc400078e0025 */
[----:B------:R-:W-:Y:S01]  /*0f10*/  IMAD.X R7, RZ, RZ, R7, P3 ;  /* 0x000000ffff077224 */ /* 0x000fe200018e0607 */
[----:B------:R-:W-:Y:S02]  /*0f20*/  IADD3.X R3, RZ, R3, RZ, P2, !PT ;  /* 0x00000003ff037210 */ /* 0x000fe400017fe4ff */
[----:B------:R-:W-:Y:S01]  /*0f30*/  ISETP.GT.AND P3, PT, R33, RZ, PT ;  /* 0x000000ff2100720c */ /* 0x000fe20003f64270 */
[----:B------:R-:W2:Y:S01]  /*0f40*/  F2I.S64.TRUNC R4, R4 ;  /* 0x0000000400047311 */ /* 0x000ea2000020d900 */
[----:B0-----:R-:W-:Y:S02]  /*0f50*/  IADD3 R10, P5, R12, 0x8, RZ ;  /* 0x000000080c0a7810 */ /* 0x001fe40007fbe0ff */
[----:B------:R-:W-:Y:S02]  /*0f60*/  ISETP.GT.AND P2, PT, R34, RZ, PT ;  /* 0x000000ff2200720c */ /* 0x000fe40003f44270 */
[----:B------:R-:W-:Y:S01]  /*0f70*/  SEL R36, RZ, 0x10, !P3 ;  /* 0x00000010ff247807 */ /* 0x000fe20005800000 */
[----:B------:R-:W-:Y:S01]  /*0f80*/  IMAD.X R12, RZ, RZ, R13, P5 ;  /* 0x000000ffff0c7224 */ /* 0x000fe200028e060d */
[----:B------:R-:W-:-:S02]  /*0f90*/  ISETP.GT.AND P5, PT, R35, RZ, PT ;  /* 0x000000ff2300720c */ /* 0x000fc40003fa4270 */
[----:B-1----:R-:W-:Y:S02]  /*0fa0*/  IADD3 R11, P6, R14, 0x8, RZ ;  /* 0x000000080e0b7810 */ /* 0x002fe40007fde0ff */
[----:B------:R-:W-:Y:S02]  /*0fb0*/  SEL R35, RZ, 0x10, !P4 ;  /* 0x00000010ff237807 */ /* 0x000fe40006000000 */
[----:B------:R-:W-:Y:S01]  /*0fc0*/  SEL R39, RZ, 0x10, !P2 ;  /* 0x00000010ff277807 */ /* 0x000fe20005000000 */
[----:B------:R-:W-:Y:S01]  /*0fd0*/  IMAD.X R15, RZ, RZ, R15, P6 ;  /* 0x000000ffff0f7224 */ /* 0x000fe200030e060f */
[----:B------:R-:W-:Y:S02]  /*0fe0*/  ISETP.LT.U32.AND P4, PT, R40, 0xf, PT ;  /* 0x0000000f2800780c */ /* 0x000fe40003f81070 */
[----:B--2---:R-:W-:Y:S02]  /*0ff0*/  IADD3 R4, P6, R4, 0x8, RZ ;  /* 0x0000000804047810 */ /* 0x004fe40007fde0ff */
[----:B------:R-:W-:-:S02]  /*1000*/  ISETP.LT.U32.AND P2, PT, R6, 0xf, PT ;  /* 0x0000000f0600780c */ /* 0x000fc40003f41070 */
[----:B------:R-:W-:Y:S01]  /*1010*/  ISETP.LT.U32.AND P3, PT, R10, 0xf, PT ;  /* 0x0000000f0a00780c */ /* 0x000fe20003f61070 */
[----:B------:R-:W-:Y:S01]  /*1020*/  IMAD.X R5, RZ, RZ, R5, P6 ;  /* 0x000000ffff057224 */ /* 0x000fe200030e0605 */
[----:B------:R-:W-:Y:S02]  /*1030*/  SEL R33, RZ, 0x10, !P1 ;  /* 0x00000010ff217807 */ /* 0x000fe40004800000 */
[----:B------:R-:W-:Y:S02]  /*1040*/  ISETP.GT.AND P1, PT, R20, RZ, PT ;  /* 0x000000ff1400720c */ /* 0x000fe40003f24270 */
[----:B------:R-:W-:Y:S02]  /*1050*/  SEL R37, RZ, 0x10, !P5 ;  /* 0x00000010ff257807 */ /* 0x000fe40006800000 */
[----:B------:R-:W-:Y:S02]  /*1060*/  ISETP.LT.U32.AND P5, PT, R11, 0xf, PT ;  /* 0x0000000f0b00780c */ /* 0x000fe40003fa1070 */
[----:B------:R-:W-:-:S02]  /*1070*/  ISETP.LT.AND.EX P4, PT, R7, RZ, PT, P4 ;  /* 0x000000ff0700720c */ /* 0x000fc40003f81340 */
[----:B------:R-:W-:Y:S02]  /*1080*/  ISETP.LT.AND.EX P2, PT, R41, RZ, PT, P2 ;  /* 0x000000ff2900720c */ /* 0x000fe40003f41320 */
[----:B------:R-:W-:Y:S02]  /*1090*/  ISETP.LT.AND.EX P6, PT, R12, RZ, PT, P3 ;  /* 0x000000ff0c00720c */ /* 0x000fe40003fc1330 */
[----:B------:R-:W-:Y:S02]  /*10a0*/  SEL R38, RZ, 0x10, !P1 ;  /* 0x00000010ff267807 */ /* 0x000fe40004800000 */
[----:B------:R-:W-:Y:S02]  /*10b0*/  SEL R34, RZ, 0x10, !P0 ;  /* 0x00000010ff227807 */ /* 0x000fe40004000000 */
[----:B------:R-:W-:Y:S02]  /*10c0*/  ISETP.GE.U32.AND P1, PT, R18, 0x8, PT ;  /* 0x000000081200780c */ /* 0x000fe40003f26070 */
[----:B------:R-:W-:-:S02]  /*10d0*/  ISETP.LT.AND.EX P5, PT, R15, RZ, PT, P5 ;  /* 0x000000ff0f00720c */ /* 0x000fc40003fa1350 */
[----:B------:R-:W-:Y:S02]  /*10e0*/  SEL R13, R40, 0xf, P4 ;  /* 0x0000000f280d7807 */ /* 0x000fe40002000000 */
[----:B------:R-:W-:Y:S02]  /*10f0*/  SEL R55, R7, RZ, P4 ;  /* 0x000000ff07377207 */ /* 0x000fe40002000000 */
[----:B------:R-:W-:Y:S02]  /*1100*/  ISETP.GE.U32.AND P0, PT, R25, 0x8, PT ;  /* 0x000000081900780c */ /* 0x000fe40003f06070 */
[----:B------:R-:W-:Y:S02]  /*1110*/  SEL R14, R6, 0xf, P2 ;  /* 0x0000000f060e7807 */ /* 0x000fe40001000000 */
[----:B------:R-:W-:Y:S02]  /*1120*/  ISETP.GE.U32.AND P3, PT, R22, 0x8, PT ;  /* 0x000000081600780c */ /* 0x000fe40003f66070 */
[----:B------:R-:W-:-:S02]  /*1130*/  SEL R7, R10, 0xf, P6 ;  /* 0x0000000f0a077807 */ /* 0x000fc40003000000 */
[----:B------:R-:W-:Y:S02]  /*1140*/  SEL R10, R12, RZ, P6 ;  /* 0x000000ff0c0a7207 */ /* 0x000fe40003000000 */
[----:B------:R-:W-:Y:S02]  /*1150*/  SEL R6, R11, 0xf, P5 ;  /* 0x0000000f0b067807 */ /* 0x000fe40002800000 */
[----:B------:R-:W-:Y:S02]  /*1160*/  SEL R12, R18, R13, !P1 ;  /* 0x0000000d120c7207 */ /* 0x000fe40004800000 */
[----:B------:R-:W-:Y:S02]  /*1170*/  SEL R56, R41, RZ, P2 ;  /* 0x000000ff29387207 */ /* 0x000fe40001000000 */
[----:B------:R-:W-:Y:S02]  /*1180*/  SEL R11, R25, R14, !P0 ;  /* 0x0000000e190b7207 */ /* 0x000fe40004000000 */
[----:B------:R-:W-:-:S02]  /*1190*/  SEL R54, R22, R7, !P3 ;  /* 0x0000000716367207 */ /* 0x000fc40005800000 */
[----:B------:R-:W-:Y:S02]  /*11a0*/  ISETP.GE.U32.AND P2, PT, R17, 0x8, PT ;  /* 0x000000081100780c */ /* 0x000fe40003f46070 */
[----:B------:R-:W-:Y:S02]  /*11b0*/  SEL R15, R15, RZ, P5 ;  /* 0x000000ff0f0f7207 */ /* 0x000fe40002800000 */
[----:B------:R-:W-:Y:S02]  /*11c0*/  SEL R55, R55, RZ, P1 ;  /* 0x000000ff37377207 */ /* 0x000fe40000800000 */
[----:B------:R-:W-:Y:S02]  /*11d0*/  IADD3 R12, P5, R12, R37, RZ ;  /* 0x000000250c0c7210 */ /* 0x000fe40007fbe0ff */
[----:B------:R-:W-:Y:S02]  /*11e0*/  SEL R56, R56, RZ, P0 ;  /* 0x000000ff38387207 */ /* 0x000fe40000000000 */
[----:B------:R-:W-:Y:S01]  /*11f0*/  IADD3 R11, P4, R11, R34, RZ ;  /* 0x000000220b0b7210 */ /* 0x000fe20007f9e0ff */
[----:B------:R-:W-:Y:S01]  /*1200*/  IMAD.X R55, RZ, RZ, R55, P5 ;  /* 0x000000ffff377224 */ /* 0x000fe200028e0637 */
[----:B------:R-:W-:-:S02]  /*1210*/  SEL R10, R10, RZ, P3 ;  /* 0x000000ff0a0a7207 */ /* 0x000fc40001800000 */
[----:B------:R-:W-:Y:S01]  /*1220*/  IADD3 R54, P6, R54, R35, RZ ;  /* 0x0000002336367210 */ /* 0x000fe20007fde0ff */
[----:B------:R-:W-:Y:S01]  /*1230*/  IMAD.X R56, RZ, RZ, R56, P4 ;  /* 0x000000ffff387224 */ /* 0x000fe200020e0638 */
[----:B------:R-:W-:Y:S02]  /*1240*/  SEL R13, R17, R6, !P2 ;  /* 0x00000006110d7207 */ /* 0x000fe40005000000 */
[----:B------:R-:W-:Y:S01]  /*1250*/  ISETP.LT.U32.AND P5, PT, R4, 0xf, PT ;  /* 0x0000000f0400780c */ /* 0x000fe20003fa1070 */
[----:B------:R-:W-:Y:S01]  /*1260*/  IMAD.X R10, RZ, RZ, R10, P6 ;  /* 0x000000ffff0a7224 */ /* 0x000fe200030e060a */
[----:B------:R-:W-:Y:S02]  /*1270*/  SEL R15, R15, RZ, P2 ;  /* 0x000000ff0f0f7207 */ /* 0x000fe40001000000 */
[----:B------:R-:W-:Y:S02]  /*1280*/  IADD3 R13, P4, R13, R38, RZ ;  /* 0x000000260d0d7210 */ /* 0x000fe40007f9e0ff */
[----:B------:R-:W-:-:S02]  /*1290*/  ISETP.GE.U32.AND P6, PT, R16, 0x8, PT ;  /* 0x000000081000780c */ /* 0x000fc40003fc6070 */
[C---:B------:R-:W-:Y:S01]  /*12a0*/  ISETP.LT.AND.EX P5, PT, R5.reuse, RZ, PT, P5 ;  /* 0x000000ff0500720c */ /* 0x040fe20003fa1350 */
[----:B------:R-:W-:Y:S01]  /*12b0*/  IMAD.X R15, RZ, RZ, R15, P4 ;  /* 0x000000ffff0f7224 */ /* 0x000fe200020e060f */
[----:B------:R-:W-:Y:S02]  /*12c0*/  P2R R45, PR, RZ, 0x40 ;  /* 0x00000040ff2d7803 */ /* 0x000fe40000000000 */
[----:B------:R-:W-:Y:S02]  /*12d0*/  ISETP.LT.U32.AND P4, PT, R2, 0xf, PT ;  /* 0x0000000f0200780c */ /* 0x000fe40003f81070 */
[----:B------:R-:W-:Y:S02]  /*12e0*/  SEL R7, R4, 0xf, P5 ;  /* 0x0000000f04077807 */ /* 0x000fe40002800000 */
[----:B------:R-:W-:Y:S02]  /*12f0*/  SEL R6, R5, RZ, P5 ;  /* 0x000000ff05067207 */ /* 0x000fe40002800000 */
[----:B------:R-:W-:-:S02]  /*1300*/  ISETP.NE.AND P5, PT, R45, RZ, PT ;  /* 0x000000ff2d00720c */ /* 0x000fc40003fa5270 */
[C---:B------:R-:W-:Y:S02]  /*1310*/  ISETP.LT.AND.EX P4, PT, R3.reuse, RZ, PT, P4 ;  /* 0x000000ff0300720c */ /* 0x040fe40003f81340 */
[----:B------:R-:W-:Y:S02]  /*1320*/  SEL R4, R16, R7, !P5 ;  /* 0x0000000710047207 */ /* 0x000fe40006800000 */
[----:B------:R-:W-:Y:S02]  /*1330*/  IABS R40, R43 ;  /* 0x0000002b00287213 */ /* 0x000fe40000000000 */
[----:B------:R-:W-:Y:S02]  /*1340*/  ISETP.GE.U32.AND P6, PT, R26, 0x8, PT ;  /* 0x000000081a00780c */ /* 0x000fe40003fc6070 */
[----:B------:R-:W-:Y:S02]  /*1350*/  SEL R5, R2, 0xf, P4 ;  /* 0x0000000f02057807 */ /* 0x000fe40002000000 */
[----:B------:R-:W-:-:S02]  /*1360*/  SEL R20, R3, RZ, P4 ;  /* 0x000000ff03147207 */ /* 0x000fc40002000000 */
[----:B------:R-:W-:Y:S02]  /*1370*/  SEL R6, R6, RZ, P5 ;  /* 0x000000ff06067207 */ /* 0x000fe40002800000 */
[----:B------:R-:W-:Y:S02]  /*1380*/  IADD3 R7, P4, R4, R39, RZ ;  /* 0x0000002704077210 */ /* 0x000fe40007f9e0ff */
[----:B------:R-:W-:Y:S02]  /*1390*/  I2FP.F32.S32 R41, R40 ;  /* 0x0000002800297245 */ /* 0x000fe40000201400 */
[----:B------:R-:W-:Y:S01]  /*13a0*/  SEL R14, R26, R5, !P6 ;  /* 0x000000051a0e7207 */ /* 0x000fe20007000000 */
[----:B------:R-:W-:Y:S01]  /*13b0*/  IMAD.X R6, RZ, RZ, R6, P4 ;  /* 0x000000ffff067224 */ /* 0x000fe200020e0606 */
[----:B------:R-:W-:Y:S01]  /*13c0*/  SEL R20, R20, RZ, P6 ;  /* 0x000000ff14147207 */ /* 0x000fe20003000000 */
[----:B------:R-:W-:Y:S01]  /*13d0*/  FMUL R41, R41, 0.125 ;  /* 0x3e00000029297820 */ /* 0x000fe20000400000 */
[----:B------:R-:W-:-:S02]  /*13e0*/  IADD3 R14, P4, R14, R33, RZ ;  /* 0x000000210e0e7210 */ /* 0x000fc40007f9e0ff */
[----:B------:R-:W-:-:S03]  /*13f0*/  P2R R44, PR, RZ, 0x40 ;  /* 0x00000040ff2c7803 */ /* 0x000fc60000000000 */
[----:B------:R-:W-:Y:S01]  /*1400*/  IMAD.X R20, RZ, RZ, R20, P4 ;  /* 0x000000ffff147224 */ /* 0x000fe200020e0614 */
[----:B------:R-:W-:-:S04]  /*1410*/  FSETP.GEU.AND P4, PT, R41, 1.175494350822287508e-38, PT ;  /* 0x008000002900780b */ /* 0x000fc80003f8e000 */
[----:B------:R-:W-:-:S09]  /*1420*/  FSEL R4, RZ, -23, P4 ;  /* 0xc1b80000ff047808 */ /* 0x000fd20002000000 */
[----:B------:R-:W-:Y:S01]  /*1430*/  @!P4 FMUL R41, R41, 8388608 ;  /* 0x4b0000002929c820 */ /* 0x000fe20000400000 */
[----:B------:R-:W-:-:S03]  /*1440*/  ISETP.GT.AND P4, PT, R43, RZ, PT ;  /* 0x000000ff2b00720c */ /* 0x000fc60003f84270 */
[C---:B------:R-:W-:Y:S01]  /*1450*/  FFMA.FTZ R8, R41.reuse, R8, +INF ;  /* 0x7f80000029087423 */ /* 0x040fe20000010008 */
[C---:B------:R-:W-:Y:S02]  /*1460*/  IADD3 R2, R41.reuse, -0x3f2aaaab, RZ ;  /* 0xc0d5555529027810 */ /* 0x040fe40007ffe0ff */
[----:B------:R-:W-:Y:S02]  /*1470*/  SEL R43, RZ, 0x10, !P4 ;  /* 0x00000010ff2b7807 */ /* 0x000fe40006000000 */
[----:B------:R-:W-:Y:S02]  /*1480*/  LOP3.LUT R2, R2, 0xff800000, RZ, 0xc0, !PT ;  /* 0xff80000002027812 */ /* 0x000fe400078ec0ff */
[C---:B------:R-:W-:Y:S02]  /*1490*/  ISETP.GE.U32.AND P4, PT, R41.reuse, 0x7f800000, PT ;  /* 0x7f8000002900780c */ /* 0x040fe40003f86070 */
[----:B------:R-:W-:Y:S01]  /*14a0*/  I2FP.F32.S32 R5, R2 ;  /* 0x0000000200057245 */ /* 0x000fe20000201400 */
[----:B------:R-:W-:Y:S01]  /*14b0*/  IMAD.IADD R3, R41, 0x1, -R2 ;  /* 0x0000000129037824 */ /* 0x000fe200078e0a02 */
[----:B------:R-:W-:-:S03]  /*14c0*/  FMUL.M8 R2, R21, 0.36067375540733337402 ;  /* 0x3eb8aa3b15027820 */ /* 0x000fc60000700000 */
[----:B------:R-:W-:Y:S01]  /*14d0*/  FADD R3, R3, -1 ;  /* 0xbf80000003037421 */ /* 0x000fe20000000000 */
[----:B------:R-:W-:-:S03]  /*14e0*/  FFMA.FTZ R4, R5, 1.1920928955078125e-07, R4 ;  /* 0x3400000005047823 */ /* 0x000fc60000010004 */
[----:B------:R-:W-:-:S04]  /*14f0*/  FFMA.FTZ R42, R3, -R42, 0.14084610342979431152 ;  /* 0x3e1039f6032a7423 */ /* 0x000fc8000001082a */
[----:B------:R-:W-:-:S04]  /*1500*/  FFMA.FTZ R42, R3, R42, -0.12148627638816833496 ;  /* 0xbdf8cdcc032a7423 */ /* 0x000fc8000001002a */
[----:B------:R-:W-:-:S04]  /*1510*/  FFMA.FTZ R42, R3, R42, 0.13980610668659210205 ;  /* 0x3e0f2955032a7423 */ /* 0x000fc8000001002a */
[----:B------:R-:W-:-:S04]  /*1520*/  FFMA.FTZ R42, R3, R42, -0.16684235632419586182 ;  /* 0xbe2ad8b9032a7423 */ /* 0x000fc8000001002a */
[----:B------:R-:W-:-:S04]  /*1530*/  FFMA.FTZ R42, R3, R42, 0.20012299716472625732 ;  /* 0x3e4ced0b032a7423 */ /* 0x000fc8000001002a */
[----:B------:R-:W-:-:S04]  /*1540*/  FFMA.FTZ R42, R3, R42, -0.24999669194221496582 ;  /* 0xbe7fff22032a7423 */ /* 0x000fc8000001002a */
[----:B------:R-:W-:-:S04]  /*1550*/  FFMA.FTZ R42, R3, R42, 0.33333182334899902344 ;  /* 0x3eaaaa78032a7423 */ /* 0x000fc8000001002a */
[----:B------:R-:W-:-:S04]  /*1560*/  FFMA.FTZ R42, R3, R42, -0.5 ;  /* 0xbf000000032a7423 */ /* 0x000fc8000001002a */
[----:B------:R-:W-:-:S04]  /*1570*/  FMUL R42, R3, R42 ;  /* 0x0000002a032a7220 */ /* 0x000fc80000400000 */
[----:B------:R-:W-:-:S04]  /*1580*/  FFMA.FTZ R3, R3, R42, R3 ;  /* 0x0000002a03037223 */ /* 0x000fc80000010003 */
[----:B------:R-:W-:Y:S02]  /*1590*/  FFMA.FTZ R42, R4, 0.69314718246459960938, R3 ;  /* 0x3f317218042a7823 */ /* 0x000fe40000010003 */
[----:B------:R-:W0:Y:S03]  /*15a0*/  F2I.S64.TRUNC R2, R2 ;  /* 0x0000000200027311 */ /* 0x000e26000020d900 */
[----:B------:R-:W-:Y:S01]  /*15b0*/  MOV R4, R42 ;  /* 0x0000002a00047202 */ /* 0x000fe20000000f00 */
[--C-:B------:R-:W-:Y:S02]  /*15c0*/  @P4 IMAD.MOV.U32 R4, RZ, RZ, R8.reuse ;  /* 0x000000ffff044224 */ /* 0x100fe400078e0008 */
[----:B------:R-:W-:Y:S02]  /*15d0*/  @P4 IMAD.MOV.U32 R42, RZ, RZ, R8 ;  /* 0x000000ffff2a4224 */ /* 0x000fe400078e0008 */
[----:B------:R-:W-:-:S06]  /*15e0*/  FMUL.M8 R4, R4, 0.36067375540733337402 ;  /* 0x3eb8aa3b04047820 */ /* 0x000fcc0000700000 */
[----:B------:R-:W1:Y:S01]  /*15f0*/  F2I.S64.TRUNC R4, R4 ;  /* 0x0000000400047311 */ /* 0x000e62000020d900 */
[----:B0-----:R-:W-:-:S05]  /*1600*/  IADD3 R8, P4, R2, 0x8, RZ ;  /* 0x0000000802087810 */ /* 0x001fca0007f9e0ff */
[----:B------:R-:W-:Y:S01]  /*1610*/  IMAD.X R53, RZ, RZ, R3, P4 ;  /* 0x000000ffff357224 */ /* 0x000fe200020e0603 */
[----:B-1----:R-:W-:-:S05]  /*1620*/  IADD3 R3, P4, R4, 0x8, RZ ;  /* 0x0000000804037810 */ /* 0x002fca0007f9e0ff */
[----:B------:R-:W-:Y:S01]  /*1630*/  IMAD.X R5, RZ, RZ, R5, P4 ;  /* 0x000000ffff057224 */ /* 0x000fe200020e0605 */
[----:B------:R-:W-:-:S04]  /*1640*/  ISETP.LT.U32.AND P4, PT, R3, 0xf, PT ;  /* 0x0000000f0300780c */ /* 0x000fc80003f81070 */
[----:B------:R-:W-:-:S04]  /*1650*/  ISETP.LT.AND.EX P4, PT, R5, RZ, PT, P4 ;  /* 0x000000ff0500720c */ /* 0x000fc80003f81340 */
[----:B------:R-:W-:Y:S02]  /*1660*/  SEL R3, R3, 0xf, P4 ;  /* 0x0000000f03037807 */ /* 0x000fe40002000000 */
[----:B------:R-:W-:Y:S02]  /*1670*/  SEL R5, R5, RZ, P4 ;  /* 0x000000ff05057207 */ /* 0x000fe40002000000 */
[----:B------:R-:W-:-:S04]  /*1680*/  ISETP.LT.U32.AND P4, PT, R8, 0xf, PT ;  /* 0x0000000f0800780c */ /* 0x000fc80003f81070 */
[----:B------:R-:W-:-:S04]  /*1690*/  ISETP.LT.AND.EX P4, PT, R53, RZ, PT, P4 ;  /* 0x000000ff3500720c */ /* 0x000fc80003f81340 */
[----:B------:R-:W-:Y:S02]  /*16a0*/  SEL R2, R8, 0xf, P4 ;  /* 0x0000000f08027807 */ /* 0x000fe40002000000 */
[----:B------:R-:W-:Y:S02]  /*16b0*/  SEL R53, R53, RZ, P4 ;  /* 0x000000ff35357207 */ /* 0x000fe40002000000 */
[----:B------:R-:W-:-:S04]  /*16c0*/  ISETP.GE.U32.AND P4, PT, R40, 0x8, PT ;  /* 0x000000082800780c */ /* 0x000fc80003f86070 */
[----:B------:R-:W-:Y:S02]  /*16d0*/  SEL R4, R40, R3, !P4 ;  /* 0x0000000328047207 */ /* 0x000fe40006000000 */
[----:B------:R-:W-:Y:S02]  /*16e0*/  SEL R5, R5, RZ, P4 ;  /* 0x000000ff05057207 */ /* 0x000fe40002000000 */
[----:B------:R-:W-:Y:S02]  /*16f0*/  IADD3 R4, P5, R4, R43, RZ ;  /* 0x0000002b04047210 */ /* 0x000fe40007fbe0ff */
[----:B------:R-:W-:-:S03]  /*1700*/  SHF.R.U32.HI R3, RZ, 0x1a, R55 ;  /* 0x0000001aff037819 */ /* 0x000fc60000011637 */
[----:B------:R-:W-:Y:S01]  /*1710*/  IMAD.X R5, RZ, RZ, R5, P5 ;  /* 0x000000ffff057224 */ /* 0x000fe200028e0605 */
[----:B------:R-:W-:Y:S02]  /*1720*/  ISETP.GE.U32.AND P5, PT, R19, 0x8, PT ;  /* 0x000000081300780c */ /* 0x000fe40003fa6070 */
[----:B------:R-:W-:Y:S02]  /*1730*/  LOP3.LUT R3, R3, 0x20, RZ, 0xc0, !PT ;  /* 0x0000002003037812 */ /* 0x000fe400078ec0ff */
[----:B------:R-:W-:Y:S02]  /*1740*/  SEL R21, R19, R2, !P5 ;  /* 0x0000000213157207 */ /* 0x000fe40006800000 */
[----:B------:R-:W-:Y:S02]  /*1750*/  SHF.R.U32.HI R2, RZ, 0x1a, R56 ;  /* 0x0000001aff027819 */ /* 0x000fe40000011638 */
[----:B------:R-:W-:Y:S02]  /*1760*/  SEL R53, R53, RZ, P5 ;  /* 0x000000ff35357207 */ /* 0x000fe40002800000 */
[----:B------:R-:W-:-:S02]  /*1770*/  IADD3 R21, P6, R21, R36, RZ ;  /* 0x0000002415157210 */ /* 0x000fc40007fde0ff */
[----:B------:R-:W-:-:S03]  /*1780*/  LOP3.LUT R2, R2, 0x20, RZ, 0xc0, !PT ;  /* 0x0000002002027812 */ /* 0x000fc600078ec0ff */
[----:B------:R-:W-:Y:S01]  /*1790*/  IMAD.X R53, RZ, RZ, R53, P6 ;  /* 0x000000ffff357224 */ /* 0x000fe200030e0635 */
[----:B------:R-:W-:-:S05]  /*17a0*/  IADD3 R11, P6, R2, R11, RZ ;  /* 0x0000000b020b7210 */ /* 0x000fca0007fde0ff */
[----:B------:R-:W-:Y:S01]  /*17b0*/  IMAD.X R2, RZ, RZ, R56, P6 ;  /* 0x000000ffff027224 */ /* 0x000fe200030e0638 */
[----:B------:R-:W-:-:S05]  /*17c0*/  IADD3 R12, P6, R3, R12, RZ ;  /* 0x0000000c030c7210 */ /* 0x000fca0007fde0ff */
[----:B------:R-:W-:Y:S01]  /*17d0*/  IMAD.X R3, RZ, RZ, R55, P6 ;  /* 0x000000ffff037224 */ /* 0x000fe200030e0637 */
[----:B------:R-:W-:-:S04]  /*17e0*/  SHF.R.U32.HI R55, RZ, 0x1a, R10 ;  /* 0x0000001aff377819 */ /* 0x000fc8000001160a */
[----:B------:R-:W-:-:S04]  /*17f0*/  LOP3.LUT R55, R55, 0x20, RZ, 0xc0, !PT ;  /* 0x0000002037377812 */ /* 0x000fc800078ec0ff */
[----:B------:R-:W-:Y:S02]  /*1800*/  IADD3 R8, P6, R55, R54, RZ ;  /* 0x0000003637087210 */ /* 0x000fe40007fde0ff */
[----:B------:R-:W-:Y:S02]  /*1810*/  SHF.R.U32.HI R54, RZ, 0x1a, R15 ;  /* 0x0000001aff367819 */ /* 0x000fe4000001160f */
[----:B------:R-:W-:Y:S02]  /*1820*/  SHF.R.U32.HI R55, RZ, 0x1a, R20 ;  /* 0x0000001aff377819 */ /* 0x000fe40000011614 */
[----:B------:R-:W-:Y:S02]  /*1830*/  LOP3.LUT R54, R54, 0x20, RZ, 0xc0, !PT ;  /* 0x0000002036367812 */ /* 0x000fe400078ec0ff */
[----:B------:R-:W-:Y:S02]  /*1840*/  IADD3.X R10, RZ, R10, RZ, P6, !PT ;  /* 0x0000000aff0a7210 */ /* 0x000fe400037fe4ff */
[----:B------:R-:W-:-:S02]  /*1850*/  IADD3 R13, P6, R54, R13, RZ ;  /* 0x0000000d360d7210 */ /* 0x000fc40007fde0ff */
[----:B------:R-:W-:Y:S02]  /*1860*/  LOP3.LUT R55, R55, 0x20, RZ, 0xc0, !PT ;  /* 0x0000002037377812 */ /* 0x000fe400078ec0ff */
[----:B------:R-:W-:Y:S01]  /*1870*/  SHF.R.U32.HI R54, RZ, 0x1a, R6 ;  /* 0x0000001aff367819 */ /* 0x000fe20000011606 */
[----:B------:R-:W-:Y:S01]  /*1880*/  IMAD.X R15, RZ, RZ, R15, P6 ;  /* 0x000000ffff0f7224 */ /* 0x000fe200030e060f */
[----:B------:R-:W-:Y:S02]  /*1890*/  IADD3 R14, P6, R55, R14, RZ ;  /* 0x0000000e370e7210 */ /* 0x000fe40007fde0ff */
[----:B------:R-:W-:-:S03]  /*18a0*/  LOP3.LUT R54, R54, 0x20, RZ, 0xc0, !PT ;  /* 0x0000002036367812 */ /* 0x000fc600078ec0ff */
[----:B------:R-:W-:Y:S01]  /*18b0*/  IMAD.X R20, RZ, RZ, R20, P6 ;  /* 0x000000ffff147224 */ /* 0x000fe200030e0614 */
[----:B------:R-:W-:Y:S02]  /*18c0*/  IADD3 R57, P6, R54, R7, RZ ;  /* 0x0000000736397210 */ /* 0x000fe40007fde0ff */
[----:B------:R-:W-:-:S03]  /*18d0*/  SHF.R.U32.HI R7, RZ, 0x1a, R5 ;  /* 0x0000001aff077819 */ /* 0x000fc60000011605 */
[----:B------:R-:W-:Y:S01]  /*18e0*/  IMAD.X R55, RZ, RZ, R6, P6 ;  /* 0x000000ffff377224 */ /* 0x000fe200030e0606 */
[----:B------:R-:W-:Y:S02]  /*18f0*/  SHF.R.U32.HI R6, RZ, 0x1a, R53 ;  /* 0x0000001aff067819 */ /* 0x000fe40000011635 */
[----:B------:R-:W-:Y:S02]  /*1900*/  LOP3.LUT R7, R7, 0x20, RZ, 0xc0, !PT ;  /* 0x0000002007077812 */ /* 0x000fe400078ec0ff */
[----:B------:R-:W-:-:S04]  /*1910*/  LOP3.LUT R6, R6, 0x20, RZ, 0xc0, !PT ;  /* 0x0000002006067812 */ /* 0x000fc800078ec0ff */
[----:B------:R-:W-:-:S05]  /*1920*/  IADD3 R21, P6, R6, R21, RZ ;  /* 0x0000001506157210 */ /* 0x000fca0007fde0ff */
[----:B------:R-:W-:Y:S01]  /*1930*/  IMAD.X R54, RZ, RZ, R53, P6 ;  /* 0x000000ffff367224 */ /* 0x000fe200030e0635 */
[----:B------:R-:W-:Y:S01]  /*1940*/  IADD3 R56, P6, R7, R4, RZ ;  /* 0x0000000407387210 */ /* 0x000fe20007fde0ff */
[----:B------:R-:W-:-:S04]  /*1950*/  IMAD.SHL.U32 R53, R28, 0x8, RZ ;  /* 0x000000081c357824 */ /* 0x000fc800078e00ff */
[----:B------:R-:W-:Y:S01]  /*1960*/  IMAD.X R59, RZ, RZ, R5, P6 ;  /* 0x000000ffff3b7224 */ /* 0x000fe200030e0605 */
[----:B------:R-:W-:Y:S01]  /*1970*/  LOP3.LUT R53, R53, 0x1f8, RZ, 0xc0, !PT ;  /* 0x000001f835357812 */ /* 0x000fe200078ec0ff */
[----:B------:R-:W-:-:S04]  /*1980*/  IMAD.MOV.U32 R5, RZ, RZ, 0x2 ;  /* 0x00000002ff057424 */ /* 0x000fc800078e00ff */
[----:B------:R-:W-:-:S04]  /*1990*/  IMAD R52, R52, 0x200, R53 ;  /* 0x0000020034347824 */ /* 0x000fc800078e0235 */
[----:B------:R-:W-:-:S06]  /*19a0*/  IMAD.WIDE R4, R52, R5, c[0x0][0x160] ;  /* 0x0000580034047625 */ /* 0x000fcc00078e0205 */
[----:B------:R-:W2:Y:S01]  /*19b0*/  LDG.E.EL.128 R4, [R4.64] ;  /* 0x0000000404047981 */ /* 0x000ea2000c2e1d00 */
[----:B------:R-:W-:Y:S02]  /*19c0*/  LOP3.LUT R11, R11, R12, RZ, 0xfc, !PT ;  /* 0x0000000c0b0b7212 */ /* 0x000fe400078efcff */
[----:B------:R-:W-:Y:S02]  /*19d0*/  LOP3.LUT R14, R14, R57, RZ, 0xfc, !PT ;  /* 0x000000390e0e7212 */ /* 0x000fe400078efcff */
[----:B------:R-:W-:Y:S02]  /*19e0*/  LOP3.LUT R2, R2, R3, RZ, 0xfc, !PT ;  /* 0x0000000302027212 */ /* 0x000fe400078efcff */
[----:B------:R-:W-:Y:S02]  /*19f0*/  LOP3.LUT R8, R11, R8, R13, 0xfe, !PT ;  /* 0x000000080b087212 */ /* 0x000fe400078efe0d */
[----:B------:R-:W-:Y:S02]  /*1a00*/  LOP3.LUT R21, R14, R21, R56, 0xfe, !PT ;  /* 0x000000150e157212 */ /* 0x000fe400078efe38 */
[----:B------:R-:W-:-:S02]  /*1a10*/  LOP3.LUT R3, R20, R55, RZ, 0xfc, !PT ;  /* 0x0000003714037212 */ /* 0x000fc400078efcff */
[----:B------:R-:W-:Y:S02]  /*1a20*/  LOP3.LUT R10, R2, R10, R15, 0xfe, !PT ;  /* 0x0000000a020a7212 */ /* 0x000fe400078efe0f */
[----:B------:R-:W-:Y:S02]  /*1a30*/  LOP3.LUT R3, R3, R54, R59, 0xfe, !PT ;  /* 0x0000003603037212 */ /* 0x000fe400078efe3b */
[----:B------:R-:W-:Y:S02]  /*1a40*/  LOP3.LUT R2, R8, R21, RZ, 0xfc, !PT ;  /* 0x0000001508027212 */ /* 0x000fe400078efcff */
[----:B------:R-:W-:Y:S02]  /*1a50*/  LOP3.LUT R3, R10, R3, RZ, 0xfc, !PT ;  /* 0x000000030a037212 */ /* 0x000fe400078efcff */
[----:B------:R-:W-:Y:S02]  /*1a60*/  ISETP.GE.U32.AND P6, PT, R2, 0x20, PT ;  /* 0x000000200200780c */ /* 0x000fe40003fc6070 */
[----:B------:R-:W-:-:S02]  /*1a70*/  SHF.L.U32 R53, R53, 0x1, RZ ;  /* 0x0000000135357819 */ /* 0x000fc400000006ff */
[----:B------:R-:W-:-:S03]  /*1a80*/  ISETP.GE.U32.AND.EX P6, PT, R3, RZ, PT, P6 ;  /* 0x000000ff0300720c */ /* 0x000fc60003fc6160 */
[----:B--2---:R0:W-:Y:S04]  /*1a90*/  STS.128 [R53], R4 ;  /* 0x0000000435007388 */ /* 0x0041e80000000c00 */
[----:B------:R-:W-:Y:S06]  /*1aa0*/  BAR.SYNC.DEFER_BLOCKING 0x0 ;  /* 0x0000000000007b1d */ /* 0x000fec0000010000 */
[----:B------:R-:W-:Y:S05]  /*1ab0*/  @!P6 BRA `(.L_x_0) ;  /* 0x000001500000e947 */ /* 0x000fea0003800000 */
[----:B------:R-:W-:Y:S01]  /*1ac0*/  MOV R2, 0x0 ;  /* 0x0000000000027802 */ /* 0x000fe20000000f00 */
[----:B0-----:R-:W-:Y:S01]  /*1ad0*/  IMAD.MOV.U32 R4, RZ, RZ, c[0x4][0x18] ;  /* 0x01000600ff047624 */ /* 0x001fe200078e00ff */
[----:B------:R-:W-:Y:S01]  /*1ae0*/  MOV R13, RZ ;  /* 0x000000ff000d7202 */ /* 0x000fe20000000f00 */
[----:B------:R-:W-:-:S02]  /*1af0*/  IMAD.MOV.U32 R5, RZ, RZ, c[0x4][0x1c] ;  /* 0x01000700ff057624 */ /* 0x000fc400078e00ff */
[----:B------:R-:W-:Y:S01]  /*1b00*/  IMAD.MOV.U32 R6, RZ, RZ, c[0x4][0x10] ;  /* 0x01000400ff067624 */ /* 0x000fe200078e00ff */
[----:B------:R-:W0:Y:S01]  /*1b10*/  LDC.64 R2, c[0x4][R2] ;  /* 0x0100000002027b82 */ /* 0x000e220000000a00 */
[----:B------:R-:W-:Y:S02]  /*1b20*/  IMAD.MOV.U32 R7, RZ, RZ, c[0x4][0x14] ;  /* 0x01000500ff077624 */ /* 0x000fe400078e00ff */
[----:B------:R-:W-:Y:S02]  /*1b30*/  IMAD.MOV.U32 R8, RZ, RZ, 0x44 ;  /* 0x00000044ff087424 */ /* 0x000fe400078e00ff */
[----:B------:R-:W-:Y:S02]  /*1b40*/  IMAD.MOV.U32 R10, RZ, RZ, c[0x4][0x8] ;  /* 0x01000200ff0a7624 */ /* 0x000fe400078e00ff */
[----:B------:R-:W-:Y:S02]  /*1b50*/  IMAD.MOV.U32 R11, RZ, RZ, c[0x4][0xc] ;  /* 0x01000300ff0b7624 */ /* 0x000fe400078e00ff */
[----:B------:R-:W-:-:S02]  /*1b60*/  IMAD.MOV.U32 R12, RZ, RZ, 0x1 ;  /* 0x00000001ff0c7424 */ /* 0x000fc400078e00ff */
[----:B------:R-:W-:Y:S01]  /*1b70*/  LEPC R14 ;  /* 0x00000000000e734e */ /* 0x000fe20000000000 */
[----:B------:R-:W-:-:S02]  /*1b80*/  MOV R21, 0x1c10 ;  /* 0x00001c1000157802 */ /* 0x000fc40000000f00 */
[----:B------:R-:W-:Y:S02]  /*1b90*/  MOV R20, 0x1b70 ;  /* 0x00001b7000147802 */ /* 0x000fe40000000f00 */
[----:B------:R-:W-:Y:S02]  /*1ba0*/  P2R R56, PR, RZ, 0x1 ;  /* 0x00000001ff387803 */ /* 0x000fe40000000000 */
[----:B------:R-:W-:Y:S02]  /*1bb0*/  MOV R55, 0x0 ;  /* 0x0000000000377802 */ /* 0x000fe40000000f00 */
[----:B------:R-:W-:Y:S02]  /*1bc0*/  MOV R54, 0x0 ;  /* 0x0000000000367802 */ /* 0x000fe40000000f00 */
[----:B------:R-:W-:-:S04]  /*1bd0*/  IADD3 R20, P0, P6, -R20, R21, R14 ;  /* 0x0000001514147210 */ /* 0x000fc80007e1e10e */
[----:B------:R-:W-:Y:S02]  /*1be0*/  IADD3.X R21, ~R54, R55, R15, P0, P6 ;  /* 0x0000003736157210 */ /* 0x000fe400007ec50f */
[----:B------:R-:W-:-:S08]  /*1bf0*/  ISETP.NE.AND P0, PT, R56, RZ, PT ;  /* 0x000000ff3800720c */ /* 0x000fd00003f05270 */
[----:B0-----:R-:W-:Y:S05]  /*1c00*/  CALL.ABS.NOINC R2 ;  /* 0x0000000002007343 */ /* 0x001fea0003c00000 */
.L_x_0:
[----:B------:R-:W-:Y:S01]  /*1c10*/  FMUL.M8 R47, R47, 0.36067375540733337402 ;  /* 0x3eb8aa3b2f2f7820 */ /* 0x000fe20000700000 */
[----:B------:R-:W-:Y:S01]  /*1c20*/  FSETP.NEU.AND P6, PT, R50, RZ, PT ;  /* 0x000000ff3200720b */ /* 0x000fe20003fcd000 */
[----:B------:R-:W-:Y:S01]  /*1c30*/  FMUL.M8 R46, R46, 0.36067375540733337402 ;  /* 0x3eb8aa3b2e2e7820 */ /* 0x000fe20000700000 */
[----:B------:R-:W-:Y:S01]  /*1c40*/  FMUL.M8 R48, R48, 0.36067375540733337402 ;  /* 0x3eb8aa3b30307820 */ /* 0x000fe20000700000 */
[----:B------:R-:W-:Y:S01]  /*1c50*/  FMUL.M8 R32, R32, 0.36067375540733337402 ;  /* 0x3eb8aa3b20207820 */ /* 0x000fe20000700000 */
[----:B------:R-:W-:Y:S01]  /*1c60*/  FSEL R47, R47, -INF , P6 ;  /* 0xff8000002f2f7808 */ /* 0x000fe20003000000 */
[----:B------:R-:W-:Y:S01]  /*1c70*/  FMUL.M8 R30, R30, 0.36067375540733337402 ;  /* 0x3eb8aa3b1e1e7820 */ /* 0x000fe20000700000 */
[----:B------:R-:W-:Y:S01]  /*1c80*/  FSETP.NEU.AND P6, PT, R49, RZ, PT ;  /* 0x000000ff3100720b */ /* 0x000fe20003fcd000 */
[----:B------:R-:W-:Y:S01]  /*1c90*/  FMUL.M8 R29, R29, 0.36067375540733337402 ;  /* 0x3eb8aa3b1d1d7820 */ /* 0x000fe20000700000 */
[----:B------:R-:W1:Y:S01]  /*1ca0*/  F2I.S64.TRUNC R2, R47 ;  /* 0x0000002f00027311 */ /* 0x000e62000020d900 */
[----:B------:R-:W-:Y:S01]  /*1cb0*/  FMUL.M8 R31, R31, 0.36067375540733337402 ;  /* 0x3eb8aa3b1f1f7820 */ /* 0x000fe20000700000 */
[----:B------:R-:W-:Y:S01]  /*1cc0*/  FSEL R46, R46, -INF , P6 ;  /* 0xff8000002e2e7808 */ /* 0x000fe20003000000 */
[----:B------:R-:W-:Y:S01]  /*1cd0*/  WARPSYNC 0xffffffff ;  /* 0xffffffff00007948 */ /* 0x000fe20003800000 */
[----:B------:R-:W-:Y:S01]  /*1ce0*/  FSETP.NEU.AND P6, PT, R51, RZ, PT ;  /* 0x000000ff3300720b */ /* 0x000fe20003fcd000 */
[----:B------:R-:W-:Y:S01]  /*1cf0*/  ULDC.64 UR4, c[0x0][0x118] ;  /* 0x0000460000047ab9 */ /* 0x000fe20000000a00 */
[----:B0-----:R-:W-:-:S02]  /*1d00*/  P2R R5, PR, RZ, 0x10 ;  /* 0x00000010ff057803 */ /* 0x001fc40000000000 */
[----:B------:R-:W-:Y:S02]  /*1d10*/  FSEL R48, R48, -INF , P6 ;  /* 0xff80000030307808 */ /* 0x000fe40003000000 */
[----:B------:R-:W-:Y:S02]  /*1d20*/  ISETP.NE.AND P4, PT, R44, RZ, PT ;  /* 0x000000ff2c00720c */ /* 0x000fe40003f85270 */
[----:B-1----:R-:W-:-:S05]  /*1d30*/  IADD3 R8, P6, R2, 0x8, RZ ;  /* 0x0000000802087810 */ /* 0x002fca0007fde0ff */
[----:B------:R-:W-:Y:S02]  /*1d40*/  IMAD.X R10, RZ, RZ, R3, P6 ;  /* 0x000000ffff0a7224 */ /* 0x000fe400030e0603 */
[----:B------:R-:W0:Y:S02]  /*1d50*/  F2I.S64.TRUNC R2, R46 ;  /* 0x0000002e00027311 */ /* 0x000e24000020d900 */
[----:B0-----:R-:W-:-:S05]  /*1d60*/  IADD3 R13, P6, R2, 0x8, RZ ;  /* 0x00000008020d7810 */ /* 0x001fca0007fde0ff */
[----:B------:R-:W-:Y:S02]  /*1d70*/  IMAD.X R11, RZ, RZ, R3, P6 ;  /* 0x000000ffff0b7224 */ /* 0x000fe400030e0603 */
[----:B------:R-:W0:Y:S02]  /*1d80*/  F2I.S64.TRUNC R2, R48 ;  /* 0x0000003000027311 */ /* 0x000e24000020d900 */
[----:B0-----:R-:W-:-:S05]  /*1d90*/  IADD3 R4, P6, R2, 0x8, RZ ;  /* 0x0000000802047810 */ /* 0x001fca0007fde0ff */
[----:B------:R-:W-:Y:S01]  /*1da0*/  IMAD.X R14, RZ, RZ, R3, P6 ;  /* 0x000000ffff0e7224 */ /* 0x000fe200030e0603 */
[----:B------:R-:W-:-:S04]  /*1db0*/  FSETP.NEU.AND P6, PT, R0, RZ, PT ;  /* 0x000000ff0000720b */ /* 0x000fc80003fcd000 */
[----:B------:R-:W-:Y:S02]  /*1dc0*/  FSEL R32, R32, -INF , P6 ;  /* 0xff80000020207808 */ /* 0x000fe40003000000 */
[----:B------:R-:W-:Y:S02]  /*1dd0*/  FSETP.NEU.AND P6, PT, R9, RZ, PT ;  /* 0x000000ff0900720b */ /* 0x000fe40003fcd000 */
[----:B------:R-:W0:Y:S02]  /*1de0*/  F2I.S64.TRUNC R2, R32 ;  /* 0x0000002000027311 */ /* 0x000e24000020d900 */
[----:B------:R-:W-:Y:S02]  /*1df0*/  FSEL R30, R30, -INF , P6 ;  /* 0xff8000001e1e7808 */ /* 0x000fe40003000000 */
        /* <DEDUP_REMOVED lines=15> */
[----:B------:R-:W-:-:S04]  /*1ef0*/  ISETP.LT.U32.AND P6, PT, R4, 0xf, PT ;  /* 0x0000000f0400780c */ /* 0x000fc80003fc1070 */
[----:B------:R-:W-:-:S04]  /*1f00*/  ISETP.LT.AND.EX P6, PT, R14, RZ, PT, P6 ;  /* 0x000000ff0e00720c */ /* 0x000fc80003fc1360 */
[----:B------:R-:W-:Y:S02]  /*1f10*/  @P1 SEL R18, R4, 0xf, P6 ;  /* 0x0000000f04121807 */ /* 0x000fe40003000000 */
[----:B------:R-:W-:Y:S02]  /*1f20*/  SEL R14, R14, RZ, P6 ;  /* 0x000000ff0e0e7207 */ /* 0x000fe40003000000 */
[----:B------:R-:W-:-:S04]  /*1f30*/  ISETP.LT.U32.AND P6, PT, R15, 0xf, PT ;  /* 0x0000000f0f00780c */ /* 0x000fc80003fc1070 */
[----:B------:R-:W-:-:S04]  /*1f40*/  ISETP.LT.AND.EX P6, PT, R20, RZ, PT, P6 ;  /* 0x000000ff1400720c */ /* 0x000fc80003fc1360 */
[----:B------:R-:W-:Y:S02]  /*1f50*/  @P5 SEL R19, R15, 0xf, P6 ;  /* 0x0000000f0f135807 */ /* 0x000fe40003000000 */
[----:B------:R-:W-:Y:S02]  /*1f60*/  SEL R15, R20, RZ, P6 ;  /* 0x000000ff140f7207 */ /* 0x000fe40003000000 */
[----:B------:R-:W-:Y:S02]  /*1f70*/  ISETP.LT.U32.AND P6, PT, R9, 0xf, PT ;  /* 0x0000000f0900780c */ /* 0x000fe40003fc1070 */
[----:B------:R-:W-:Y:S02]  /*1f80*/  SEL R15, R15, RZ, P5 ;  /* 0x000000ff0f0f7207 */ /* 0x000fe40002800000 */
[----:B------:R-:W-:Y:S02]  /*1f90*/  ISETP.LT.AND.EX P6, PT, R12, RZ, PT, P6 ;  /* 0x000000ff0c00720c */ /* 0x000fe40003fc1360 */
[----:B------:R-:W-:-:S02]  /*1fa0*/  ISETP.NE.AND P5, PT, R44, RZ, PT ;  /* 0x000000ff2c00720c */ /* 0x000fc40003fa5270 */
[----:B------:R-:W-:Y:S02]  /*1fb0*/  @P3 SEL R22, R9, 0xf, P6 ;  /* 0x0000000f09163807 */ /* 0x000fe40003000000 */
[----:B------:R-:W-:Y:S02]  /*1fc0*/  SEL R9, R12, RZ, P6 ;  /* 0x000000ff0c097207 */ /* 0x000fe40003000000 */
[----:B------:R-:W-:Y:S02]  /*1fd0*/  ISETP.LT.U32.AND P6, PT, R0, 0xf, PT ;  /* 0x0000000f0000780c */ /* 0x000fe40003fc1070 */
[----:B------:R-:W-:Y:S02]  /*1fe0*/  SEL R9, R9, RZ, P3 ;  /* 0x000000ff09097207 */ /* 0x000fe40001800000 */
[----:B------:R-:W-:-:S04]  /*1ff0*/  ISETP.LT.AND.EX P6, PT, R3, RZ, PT, P6 ;  /* 0x000000ff0300720c */ /* 0x000fc80003fc1360 */
[----:B------:R-:W-:Y:S02]  /*2000*/  @P4 SEL R26, R0, 0xf, P6 ;  /* 0x0000000f001a4807 */ /* 0x000fe40003000000 */
[----:B------:R-:W-:Y:S02]  /*2010*/  SEL R3, R3, RZ, P6 ;  /* 0x000000ff03037207 */ /* 0x000fe40003000000 */
[----:B------:R-:W-:Y:S02]  /*2020*/  ISETP.LT.U32.AND P6, PT, R6, 0xf, PT ;  /* 0x0000000f0600780c */ /* 0x000fe40003fc1070 */
[----:B------:R-:W-:Y:S02]  /*2030*/  SEL R3, R3, RZ, P5 ;  /* 0x000000ff03037207 */ /* 0x000fe40002800000 */
[----:B------:R-:W-:Y:S02]  /*2040*/  ISETP.LT.AND.EX P6, PT, R7, RZ, PT, P6 ;  /* 0x000000ff0700720c */ /* 0x000fe40003fc1360 */
[----:B------:R-:W-:-:S02]  /*2050*/  IADD3 R33, P5, R26, R33, RZ ;  /* 0x000000211a217210 */ /* 0x000fc40007fbe0ff */
[----:B------:R-:W-:Y:S02]  /*2060*/  @P0 SEL R25, R6, 0xf, P6 ;  /* 0x0000000f06190807 */ /* 0x000fe40003000000 */
[----:B------:R-:W-:Y:S01]  /*2070*/  SEL R6, R7, RZ, P6 ;  /* 0x000000ff07067207 */ /* 0x000fe20003000000 */
[----:B------:R-:W-:Y:S01]  /*2080*/  IMAD.X R3, RZ, RZ, R3, P5 ;  /* 0x000000ffff037224 */ /* 0x000fe200028e0603 */
[----:B------:R-:W-:Y:S02]  /*2090*/  ISETP.NE.AND P4, PT, R5, RZ, PT ;  /* 0x000000ff0500720c */ /* 0x000fe40003f85270 */
[----:B------:R-:W-:Y:S02]  /*20a0*/  SEL R6, R6, RZ, P0 ;  /* 0x000000ff06067207 */ /* 0x000fe40000000000 */
[----:B------:R-:W-:Y:S02]  /*20b0*/  IADD3 R25, P0, R25, R34, RZ ;  /* 0x0000002219197210 */ /* 0x000fe40007f1e0ff */
[----:B------:R-:W-:-:S02]  /*20c0*/  SHF.R.U32.HI R0, RZ, 0x1a, R3 ;  /* 0x0000001aff007819 */ /* 0x000fc40000011603 */
[----:B------:R-:W-:Y:S02]  /*20d0*/  IADD3.X R6, RZ, R6, RZ, P0, !PT ;  /* 0x00000006ff067210 */ /* 0x000fe400007fe4ff */
[----:B------:R-:W-:Y:S02]  /*20e0*/  LOP3.LUT R0, R0, 0x20, RZ, 0xc0, !PT ;  /* 0x0000002000007812 */ /* 0x000fe400078ec0ff */
[----:B------:R-:W-:Y:S02]  /*20f0*/  IADD3 R35, P0, R22, R35, RZ ;  /* 0x0000002316237210 */ /* 0x000fe40007f1e0ff */
[----:B------:R-:W-:Y:S02]  /*2100*/  IADD3 R0, P3, R0, R33, RZ ;  /* 0x0000002100007210 */ /* 0x000fe40007f7e0ff */
[----:B------:R-:W-:Y:S01]  /*2110*/  SHF.R.U32.HI R2, RZ, 0x1a, R6 ;  /* 0x0000001aff027819 */ /* 0x000fe20000011606 */
[----:B------:R-:W-:Y:S01]  /*2120*/  IMAD.X R9, RZ, RZ, R9, P0 ;  /* 0x000000ffff097224 */ /* 0x000fe200000e0609 */
[----:B------:R-:W-:Y:S01]  /*2130*/  LEA R4, P5, R0, c[0x0][0x168], 0x7 ;  /* 0x00005a0000047a11 */ /* 0x000fe200078a38ff */
[----:B------:R-:W-:Y:S01]  /*2140*/  IMAD.X R3, RZ, RZ, R3, P3 ;  /* 0x000000ffff037224 */ /* 0x000fe200018e0603 */
[----:B------:R-:W-:-:S02]  /*2150*/  LOP3.LUT R2, R2, 0x20, RZ, 0xc0, !PT ;  /* 0x0000002002027812 */ /* 0x000fc400078ec0ff */
[----:B------:R-:W-:Y:S02]  /*2160*/  SHF.R.U32.HI R7, RZ, 0x1a, R9 ;  /* 0x0000001aff077819 */ /* 0x000fe40000011609 */
[----:B------:R-:W-:Y:S02]  /*2170*/  IADD3 R2, P3, R2, R25, RZ ;  /* 0x0000001902027210 */ /* 0x000fe40007f7e0ff */
[----:B------:R-:W-:Y:S02]  /*2180*/  IADD3 R19, P0, R19, R36, RZ ;  /* 0x0000002413137210 */ /* 0x000fe40007f1e0ff */
[----:B------:R-:W-:Y:S01]  /*2190*/  LEA.HI.X R5, R0, c[0x0][0x16c], R3, 0x7, P5 ;  /* 0x00005b0000057a11 */ /* 0x000fe200028f3c03 */
[----:B------:R-:W-:Y:S01]  /*21a0*/  IMAD.X R3, RZ, RZ, R6, P3 ;  /* 0x000000ffff037224 */ /* 0x000fe200018e0606 */
[----:B------:R-:W-:Y:S01]  /*21b0*/  ISETP.NE.AND P6, PT, R45, RZ, PT ;  /* 0x000000ff2d00720c */ /* 0x000fe20003fc5270 */
[----:B------:R-:W-:Y:S01]  /*21c0*/  IMAD.X R15, RZ, RZ, R15, P0 ;  /* 0x000000ffff0f7224 */ /* 0x000fe200000e060f */
[----:B------:R-:W-:-:S02]  /*21d0*/  LOP3.LUT R0, R7, 0x20, RZ, 0xc0, !PT ;  /* 0x0000002007007812 */ /* 0x000fc400078ec0ff */
[----:B------:R-:W-:Y:S02]  /*21e0*/  LEA R6, P5, R2, c[0x0][0x168], 0x7 ;  /* 0x00005a0002067a11 */ /* 0x000fe400078a38ff */
[----:B------:R-:W-:Y:S02]  /*21f0*/  IADD3 R0, P3, R0, R35, RZ ;  /* 0x0000002300007210 */ /* 0x000fe40007f7e0ff */
[----:B------:R-:W-:Y:S02]  /*2200*/  ISETP.LT.U32.AND P0, PT, R13, 0xf, PT ;  /* 0x0000000f0d00780c */ /* 0x000fe40003f01070 */
[----:B------:R-:W-:Y:S01]  /*2210*/  LEA.HI.X R7, R2, c[0x0][0x16c], R3, 0x7, P5 ;  /* 0x00005b0002077a11 */ /* 0x000fe200028f3c03 */
[----:B------:R-:W-:Y:S01]  /*2220*/  IMAD.X R3, RZ, RZ, R9, P3 ;  /* 0x000000ffff037224 */ /* 0x000fe200018e0609 */
[----:B------:R-:W-:Y:S02]  /*2230*/  ISETP.LT.AND.EX P0, PT, R11, RZ, PT, P0 ;  /* 0x000000ff0b00720c */ /* 0x000fe40003f01300 */
[----:B------:R-:W-:-:S02]  /*2240*/  LEA R12, P5, R0, c[0x0][0x168], 0x7 ;  /* 0x00005a00000c7a11 */ /* 0x000fc400078a38ff */
[----:B------:R-:W-:Y:S02]  /*2250*/  LOP3.LUT R25, R28, 0x3f, RZ, 0xc0, !PT ;  /* 0x0000003f1c197812 */ /* 0x000fe400078ec0ff */
[----:B------:R-:W-:Y:S02]  /*2260*/  @P6 SEL R16, R13, 0xf, P0 ;  /* 0x0000000f0d106807 */ /* 0x000fe40000000000 */
[----:B------:R-:W-:Y:S02]  /*2270*/  LEA.HI.X R13, R0, c[0x0][0x16c], R3, 0x7, P5 ;  /* 0x00005b00000d7a11 */ /* 0x000fe400028f3c03 */
[C---:B------:R-:W-:Y:S02]  /*2280*/  LOP3.LUT R24, R25.reuse, 0x1c0, RZ, 0xfc, !PT ;  /* 0x000001c019187812 */ /* 0x040fe400078efcff */
[C---:B------:R-:W-:Y:S02]  /*2290*/  LOP3.LUT R23, R25.reuse, 0x100, RZ, 0xfc, !PT ;  /* 0x0000010019177812 */ /* 0x040fe400078efcff */
[C---:B------:R-:W-:Y:S01]  /*22a0*/  LOP3.LUT R3, R25.reuse, 0x140, RZ, 0xfc, !PT ;  /* 0x0000014019037812 */ /* 0x040fe200078efcff */
[----:B------:R-:W-:Y:S01]  /*22b0*/  IMAD.SHL.U32 R24, R24, 0x2, RZ ;  /* 0x0000000218187824 */ /* 0x000fe200078e00ff */
[C---:B------:R-:W-:Y:S01]  /*22c0*/  LOP3.LUT R22, R25.reuse, 0x180, RZ, 0xfc, !PT ;  /* 0x0000018019167812 */ /* 0x040fe200078efcff */
[----:B------:R-:W-:Y:S01]  /*22d0*/  IMAD.SHL.U32 R25, R25, 0x2, RZ ;  /* 0x0000000219197824 */ /* 0x000fe200078e00ff */
[----:B------:R-:W-:Y:S01]  /*22e0*/  SHF.R.S32.HI R33, RZ, 0x9, R27 ;  /* 0x00000009ff217819 */ /* 0x000fe2000001141b */
[----:B------:R-:W-:Y:S01]  /*22f0*/  IMAD.SHL.U32 R23, R23, 0x2, RZ ;  /* 0x0000000217177824 */ /* 0x000fe200078e00ff */
[----:B------:R-:W-:Y:S01]  /*2300*/  SHF.L.U32 R22, R22, 0x1, RZ ;  /* 0x0000000116167819 */ /* 0x000fe200000006ff */
[----:B------:R-:W-:Y:S01]  /*2310*/  IMAD.SHL.U32 R3, R3, 0x2, RZ ;  /* 0x0000000203037824 */ /* 0x000fe200078e00ff */
[----:B------:R-:W0:Y:S01]  /*2320*/  LDS.U16 R27, [R25] ;  /* 0x00000000191b7984 */ /* 0x000e220000000400 */
[----:B------:R-:W-:Y:S01]  /*2330*/  IADD3 R37, P3, R18, R37, RZ ;  /* 0x0000002512257210 */ /* 0x000fe20007f7e0ff */
[C---:B------:R-:W-:Y:S01]  /*2340*/  IMAD.WIDE R4, R33.reuse, 0x2, R4 ;  /* 0x0000000221047825 */ /* 0x040fe200078e0204 */
[----:B------:R-:W-:Y:S01]  /*2350*/  SHF.R.U32.HI R18, RZ, 0x1a, R15 ;  /* 0x0000001aff127819 */ /* 0x000fe2000001160f */
[----:B------:R-:W-:Y:S01]  /*2360*/  LDS.U16 R0, [R25+0x80] ;  /* 0x0000800019007984 */ /* 0x000fe20000000400 */
[----:B------:R-:W-:Y:S01]  /*2370*/  SEL R14, R14, RZ, P1 ;  /* 0x000000ff0e0e7207 */ /* 0x000fe20000800000 */
[----:B------:R-:W-:Y:S01]  /*2380*/  IMAD.WIDE R6, R33, 0x2, R6 ;  /* 0x0000000221067825 */ /* 0x000fe200078e0206 */
[----:B------:R-:W-:Y:S01]  /*2390*/  LOP3.LUT R18, R18, 0x20, RZ, 0xc0, !PT ;  /* 0x0000002012127812 */ /* 0x000fe200078ec0ff */
[----:B------:R-:W-:Y:S04]  /*23a0*/  LDS.U16 R2, [R25+0x100] ;  /* 0x0001000019027984 */ /* 0x000fe80000000400 */
[----:B------:R-:W1:Y:S04]  /*23b0*/  LDS.U16 R9, [R25+0x180] ;  /* 0x0001800019097984 */ /* 0x000e680000000400 */
[----:B------:R-:W2:Y:S04]  /*23c0*/  LDS.U16 R30, [R23] ;  /* 0x00000000171e7984 */ /* 0x000ea80000000400 */
[----:B------:R-:W3:Y:S04]  /*23d0*/  LDS.U16 R29, [R3] ;  /* 0x00000000031d7984 */ /* 0x000ee80000000400 */
[----:B------:R-:W4:Y:S04]  /*23e0*/  LDS.U16 R26, [R22] ;  /* 0x00000000161a7984 */ /* 0x000f280000000400 */
[----:B------:R-:W5:Y:S04]  /*23f0*/  LDS.U16 R31, [R24] ;  /* 0x00000000181f7984 */ /* 0x000f680000000400 */
[----:B------:R-:W-:Y:S01]  /*2400*/  BAR.SYNC.DEFER_BLOCKING 0x0 ;  /* 0x0000000000007b1d */ /* 0x000fe20000010000 */
[----:B------:R-:W-:Y:S01]  /*2410*/  IADD3 R19, P1, R18, R19, RZ ;  /* 0x0000001312137210 */ /* 0x000fe20007f3e0ff */
[----:B------:R-:W-:Y:S01]  /*2420*/  IMAD.X R20, RZ, RZ, R14, P3 ;  /* 0x000000ffff147224 */ /* 0x000fe200018e060e */
[----:B------:R-:W-:-:S02]  /*2430*/  SEL R32, R11, RZ, P0 ;  /* 0x000000ff0b207207 */ /* 0x000fc40000000000 */
[----:B------:R-:W-:Y:S01]  /*2440*/  ISETP.LT.U32.AND P0, PT, R8, 0xf, PT ;  /* 0x0000000f0800780c */ /* 0x000fe20003f01070 */
[----:B------:R-:W-:Y:S01]  /*2450*/  IMAD.X R14, RZ, RZ, R15, P1 ;  /* 0x000000ffff0e7224 */ /* 0x000fe200008e060f */
[----:B------:R-:W-:Y:S02]  /*2460*/  IADD3 R21, P3, R16, R39, RZ ;  /* 0x0000002710157210 */ /* 0x000fe40007f7e0ff */
[----:B------:R-:W-:Y:S02]  /*2470*/  ISETP.LT.AND.EX P0, PT, R10, RZ, PT, P0 ;  /* 0x000000ff0a00720c */ /* 0x000fe40003f01300 */
[----:B------:R-:W-:Y:S02]  /*2480*/  SHF.R.U32.HI R11, RZ, 0x1a, R20 ;  /* 0x0000001aff0b7819 */ /* 0x000fe40000011614 */
[----:B------:R-:W-:Y:S02]  /*2490*/  SEL R15, R32, RZ, P6 ;  /* 0x000000ff200f7207 */ /* 0x000fe40003000000 */
[----:B------:R-:W-:-:S02]  /*24a0*/  LEA R18, P1, R19, c[0x0][0x168], 0x7 ;  /* 0x00005a0013127a11 */ /* 0x000fc400078238ff */
[----:B------:R-:W-:Y:S02]  /*24b0*/  @P2 SEL R17, R8, 0xf, P0 ;  /* 0x0000000f08112807 */ /* 0x000fe40000000000 */
[----:B------:R-:W-:Y:S01]  /*24c0*/  LOP3.LUT R8, R11, 0x20, RZ, 0xc0, !PT ;  /* 0x000000200b087812 */ /* 0x000fe200078ec0ff */
[----:B------:R-:W5:Y:S04]  /*24d0*/  LDG.E.EL.U16 R35, [R4.64] ;  /* 0x0000000404237981 */ /* 0x000f68000c2e1500 */
[----:B------:R-:W5:Y:S01]  /*24e0*/  LDG.E.EL.U16 R34, [R6.64] ;  /* 0x0000000406227981 */ /* 0x000f62000c2e1500 */
[----:B------:R-:W-:Y:S01]  /*24f0*/  LEA.HI.X R19, R19, c[0x0][0x16c], R14, 0x7, P1 ;  /* 0x00005b0013137a11 */ /* 0x000fe200008f3c0e */
[----:B------:R-:W-:Y:S01]  /*2500*/  IMAD.X R11, RZ, RZ, R15, P3 ;  /* 0x000000ffff0b7224 */ /* 0x000fe200018e060f */
[----:B------:R-:W-:Y:S01]  /*2510*/  SEL R14, R10, RZ, P0 ;  /* 0x000000ff0a0e7207 */ /* 0x000fe20000000000 */
[----:B------:R-:W-:Y:S01]  /*2520*/  IMAD.WIDE R12, R33, 0x2, R12 ;  /* 0x00000002210c7825 */ /* 0x000fe200078e020c */
[----:B------:R-:W-:-:S02]  /*2530*/  IADD3 R37, P3, R8, R37, RZ ;  /* 0x0000002508257210 */ /* 0x000fc40007f7e0ff */
[----:B------:R-:W-:Y:S02]  /*2540*/  IADD3 R45, P1, R17, R38, RZ ;  /* 0x00000026112d7210 */ /* 0x000fe40007f3e0ff */
[----:B------:R-:W-:Y:S01]  /*2550*/  SHF.R.U32.HI R10, RZ, 0x1a, R11 ;  /* 0x0000001aff0a7819 */ /* 0x000fe2000001160b */
[----:B------:R-:W5:Y:S01]  /*2560*/  LDG.E.EL.U16 R36, [R12.64] ;  /* 0x000000040c247981 */ /* 0x000f62000c2e1500 */
[----:B------:R-:W-:Y:S01]  /*2570*/  SEL R14, R14, RZ, P2 ;  /* 0x000000ff0e0e7207 */ /* 0x000fe20001000000 */
[----:B------:R-:W-:Y:S01]  /*2580*/  IMAD.X R8, RZ, RZ, R20, P3 ;  /* 0x000000ffff087224 */ /* 0x000fe200018e0614 */
[----:B------:R-:W-:Y:S01]  /*2590*/  LOP3.LUT R10, R10, 0x20, RZ, 0xc0, !PT ;  /* 0x000000200a0a7812 */ /* 0x000fe200078ec0ff */
[----:B------:R-:W-:Y:S01]  /*25a0*/  IMAD.WIDE R18, R33, 0x2, R18 ;  /* 0x0000000221127825 */ /* 0x000fe200078e0212 */
[----:B------:R-:W-:-:S03]  /*25b0*/  LEA R16, P2, R37, c[0x0][0x168], 0x7 ;  /* 0x00005a0025107a11 */ /* 0x000fc600078438ff */
[----:B------:R-:W-:Y:S01]  /*25c0*/  IMAD.X R20, RZ, RZ, R14, P1 ;  /* 0x000000ffff147224 */ /* 0x000fe200008e060e */
[----:B------:R-:W-:Y:S01]  /*25d0*/  IADD3 R10, P0, R10, R21, RZ ;  /* 0x000000150a0a7210 */ /* 0x000fe20007f1e0ff */
[----:B------:R-:W-:Y:S01]  /*25e0*/  FMUL.M8 R42, R42, 0.36067375540733337402 ;  /* 0x3eb8aa3b2a2a7820 */ /* 0x000fe20000700000 */
[----:B------:R-:W-:Y:S01]  /*25f0*/  LEA.HI.X R17, R37, c[0x0][0x16c], R8, 0x7, P2 ;  /* 0x00005b0025117a11 */ /* 0x000fe200010f3c08 */
[----:B------:R-:W5:Y:S01]  /*2600*/  LDG.E.EL.U16 R39, [R18.64] ;  /* 0x0000000412277981 */ /* 0x000f62000c2e1500 */
[----:B------:R-:W-:Y:S01]  /*2610*/  SHF.R.U32.HI R8, RZ, 0x1a, R20 ;  /* 0x0000001aff087819 */ /* 0x000fe20000011614 */
[----:B------:R-:W-:Y:S01]  /*2620*/  IMAD.X R11, RZ, RZ, R11, P0 ;  /* 0x000000ffff0b7224 */ /* 0x000fe200000e060b */
[----:B------:R-:W-:Y:S01]  /*2630*/  LEA R14, P0, R10, c[0x0][0x168], 0x7 ;  /* 0x00005a000a0e7a11 */ /* 0x000fe200078038ff */
[----:B------:R-:W-:Y:S01]  /*2640*/  IMAD.WIDE R16, R33, 0x2, R16 ;  /* 0x0000000221107825 */ /* 0x000fe200078e0210 */
[----:B------:R-:W-:Y:S02]  /*2650*/  LOP3.LUT R8, R8, 0x20, RZ, 0xc0, !PT ;  /* 0x0000002008087812 */ /* 0x000fe400078ec0ff */
[----:B------:R-:W-:-:S02]  /*2660*/  LEA.HI.X R15, R10, c[0x0][0x16c], R11, 0x7, P0 ;  /* 0x00005b000a0f7a11 */ /* 0x000fc400000f3c0b */
[----:B------:R-:W-:Y:S01]  /*2670*/  IADD3 R8, P1, R8, R45, RZ ;  /* 0x0000002d08087210 */ /* 0x000fe20007f3e0ff */
[----:B------:R-:W5:Y:S01]  /*2680*/  LDG.E.EL.U16 R37, [R16.64] ;  /* 0x0000000410257981 */ /* 0x000f62000c2e1500 */
[----:B------:R-:W-:Y:S01]  /*2690*/  FSETP.NEU.AND P0, PT, R41, RZ, PT ;  /* 0x000000ff2900720b */ /* 0x000fe20003f0d000 */
[----:B------:R-:W-:-:S03]  /*26a0*/  IMAD.WIDE R14, R33, 0x2, R14 ;  /* 0x00000002210e7825 */ /* 0x000fc600078e020e */
[----:B------:R-:W-:Y:S01]  /*26b0*/  FSEL R10, R42, -INF , P0 ;  /* 0xff8000002a0a7808 */ /* 0x000fe20000000000 */
[----:B------:R-:W-:Y:S01]  /*26c0*/  IMAD.X R11, RZ, RZ, R20, P1 ;  /* 0x000000ffff0b7224 */ /* 0x000fe200008e0614 */
[C---:B------:R-:W-:Y:S01]  /*26d0*/  LEA R20, P1, R8.reuse, c[0x0][0x168], 0x7 ;  /* 0x00005a0008147a11 */ /* 0x040fe200078238ff */
[----:B------:R-:W5:Y:S03]  /*26e0*/  LDG.E.EL.U16 R41, [R14.64] ;  /* 0x000000040e297981 */ /* 0x000f66000c2e1500 */
[----:B------:R-:W-:Y:S02]  /*26f0*/  LEA.HI.X R21, R8, c[0x0][0x16c], R11, 0x7, P1 ;  /* 0x00005b0008157a11 */ /* 0x000fe400008f3c0b */
[----:B------:R-:W0:Y:S03]  /*2700*/  F2I.S64.TRUNC R10, R10 ;  /* 0x0000000a000a7311 */ /* 0x000e26000020d900 */
[----:B------:R-:W-:-:S05]  /*2710*/  IMAD.WIDE R20, R33, 0x2, R20 ;  /* 0x0000000221147825 */ /* 0x000fca00078e0214 */
[----:B------:R-:W5:Y:S01]  /*2720*/  LDG.E.EL.U16 R42, [R20.64] ;  /* 0x00000004142a7981 */ /* 0x000f62000c2e1500 */
[----:B0-----:R-:W-:-:S04]  /*2730*/  IADD3 R8, P0, R10, 0x8, RZ ;  /* 0x000000080a087810 */ /* 0x001fc80007f1e0ff */
[----:B------:R-:W-:Y:S02]  /*2740*/  IADD3.X R11, RZ, R11, RZ, P0, !PT ;  /* 0x0000000bff0b7210 */ /* 0x000fe400007fe4ff */
[----:B------:R-:W-:-:S04]  /*2750*/  ISETP.LT.U32.AND P0, PT, R8, 0xf, PT ;  /* 0x0000000f0800780c */ /* 0x000fc80003f01070 */
[----:B------:R-:W-:-:S04]  /*2760*/  ISETP.LT.AND.EX P0, PT, R11, RZ, PT, P0 ;  /* 0x000000ff0b00720c */ /* 0x000fc80003f01300 */
[----:B------:R-:W-:Y:S02]  /*2770*/  @P4 SEL R40, R8, 0xf, P0 ;  /* 0x0000000f08284807 */ /* 0x000fe40000000000 */
[----:B------:R-:W-:Y:S02]  /*2780*/  SEL R11, R11, RZ, P0 ;  /* 0x000000ff0b0b7207 */ /* 0x000fe40000000000 */
[----:B------:R-:W-:Y:S02]  /*2790*/  IADD3 R43, P0, R40, R43, RZ ;  /* 0x0000002b282b7210 */ /* 0x000fe40007f1e0ff */
[----:B------:R-:W-:-:S05]  /*27a0*/  SEL R11, R11, RZ, P4 ;  /* 0x000000ff0b0b7207 */ /* 0x000fca0002000000 */
[----:B------:R-:W-:-:S05]  /*27b0*/  IMAD.X R11, RZ, RZ, R11, P0 ;  /* 0x000000ffff0b7224 */ /* 0x000fca00000e060b */
[----:B------:R-:W-:-:S04]  /*27c0*/  SHF.R.U32.HI R8, RZ, 0x1a, R11 ;  /* 0x0000001aff087819 */ /* 0x000fc8000001160b */
[----:B------:R-:W-:-:S04]  /*27d0*/  LOP3.LUT R8, R8, 0x20, RZ, 0xc0, !PT ;  /* 0x0000002008087812 */ /* 0x000fc800078ec0ff */
[----:B------:R-:W-:-:S05]  /*27e0*/  IADD3 R8, P0, R8, R43, RZ ;  /* 0x0000002b08087210 */ /* 0x000fca0007f1e0ff */
[----:B------:R-:W-:Y:S01]  /*27f0*/  IMAD.X R11, RZ, RZ, R11, P0 ;  /* 0x000000ffff0b7224 */ /* 0x000fe200000e060b */
[----:B------:R-:W-:-:S04]  /*2800*/  LEA R10, P0, R8, c[0x0][0x168], 0x7 ;  /* 0x00005a00080a7a11 */ /* 0x000fc800078038ff */
[----:B------:R-:W-:-:S05]  /*2810*/  LEA.HI.X R11, R8, c[0x0][0x16c], R11, 0x7, P0 ;  /* 0x00005b00080b7a11 */ /* 0x000fca00000f3c0b */
[----:B------:R-:W-:-:S05]  /*2820*/  IMAD.WIDE R32, R33, 0x2, R10 ;  /* 0x0000000221207825 */ /* 0x000fca00078e020a */
[----:B------:R-:W5:Y:S01]  /*2830*/  LDG.E.EL.U16 R38, [R32.64] ;  /* 0x0000000420267981 */ /* 0x000f62000c2e1500 */
[----:B------:R-:W-:Y:S01]  /*2840*/  IMAD.U32 R11, R27, 0x10000, RZ ;  /* 0x000100001b0b7824 */ /* 0x000fe200078e00ff */
[----:B-1----:R-:W-:Y:S01]  /*2850*/  SHF.L.U32 R9, R9, 0x10, RZ ;  /* 0x0000001009097819 */ /* 0x002fe200000006ff */
[----:B------:R-:W-:Y:S02]  /*2860*/  IMAD.U32 R0, R0, 0x10000, RZ ;  /* 0x0001000000007824 */ /* 0x000fe400078e00ff */
[----:B------:R-:W-:Y:S02]  /*2870*/  IMAD.U32 R2, R2, 0x10000, RZ ;  /* 0x0001000002027824 */ /* 0x000fe400078e00ff */
[----:B--2---:R-:W-:Y:S02]  /*2880*/  IMAD.U32 R30, R30, 0x10000, RZ ;  /* 0x000100001e1e7824 */ /* 0x004fe400078e00ff */
[----:B---3--:R-:W-:Y:S02]  /*2890*/  IMAD.U32 R29, R29, 0x10000, RZ ;  /* 0x000100001d1d7824 */ /* 0x008fe400078e00ff */
[----:B----4-:R-:W-:-:S02]  /*28a0*/  IMAD.U32 R26, R26, 0x10000, RZ ;  /* 0x000100001a1a7824 */ /* 0x010fc400078e00ff */
[----:B-----5:R-:W-:Y:S02]  /*28b0*/  IMAD.U32 R8, R35, 0x10000, RZ ;  /* 0x0001000023087824 */ /* 0x020fe400078e00ff */
[----:B------:R-:W-:Y:S02]  /*28c0*/  IMAD.U32 R27, R34, 0x10000, RZ ;  /* 0x00010000221b7824 */ /* 0x000fe400078e00ff */
[----:B------:R-:W-:Y:S02]  /*28d0*/  FADD R11, R11, R8 ;  /* 0x000000080b0b7221 */ /* 0x000fe40000000000 */
[----:B------:R-:W-:Y:S01]  /*28e0*/  FADD R8, R0, R27 ;  /* 0x0000001b00087221 */ /* 0x000fe20000000000 */
[----:B------:R-:W-:Y:S02]  /*28f0*/  BAR.SYNC.DEFER_BLOCKING 0x0 ;  /* 0x0000000000007b1d */ /* 0x000fe40000010000 */
[C---:B------:R-:W-:Y:S02]  /*2900*/  FSETP.NAN.AND P1, PT, R11.reuse, R11, PT ;  /* 0x0000000b0b00720b */ /* 0x040fe40003f28000 */
[----:B------:R-:W-:Y:S01]  /*2910*/  FSETP.GT.AND P0, PT, R11, R8, PT ;  /* 0x000000080b00720b */ /* 0x000fe20003f04000 */
[----:B------:R-:W-:-:S03]  /*2920*/  IMAD.U32 R27, R36, 0x10000, RZ ;  /* 0x00010000241b7824 */ /* 0x000fc600078e00ff */
[----:B------:R-:W-:Y:S01]  /*2930*/  FSEL R0, R11, R8, P0 ;  /* 0x000000080b007208 */ /* 0x000fe20000000000 */
[----:B------:R-:W-:-:S03]  /*2940*/  FADD R10, R2, R27 ;  /* 0x0000001b020a7221 */ /* 0x000fc60000000000 */
[----:B------:R-:W-:Y:S01]  /*2950*/  FSEL R27, R11, R0, P1 ;  /* 0x000000000b1b7208 */ /* 0x000fe20000800000 */
[----:B------:R-:W-:-:S03]  /*2960*/  FADD R36, -R10, -INF ;  /* 0xff8000000a247421 */ /* 0x000fc60000000100 */
[-C--:B------:R-:W-:Y:S01]  /*2970*/  FSETP.GT.AND P1, PT, R27, R10.reuse, PT ;  /* 0x0000000a1b00720b */ /* 0x080fe20003f24000 */
[----:B------:R-:W-:Y:S01]  /*2980*/  IMAD.U32 R0, R39, 0x10000, RZ ;  /* 0x0001000027007824 */ /* 0x000fe200078e00ff */
[----:B------:R-:W-:Y:S01]  /*2990*/  FSETP.NAN.AND P0, PT, R27, R27, PT ;  /* 0x0000001b1b00720b */ /* 0x000fe20003f08000 */
[----:B------:R-:W-:Y:S02]  /*29a0*/  FMUL R43, R36, 1.4426950216293334961 ;  /* 0x3fb8aa3b242b7820 */ /* 0x000fe40000400000 */
[----:B------:R-:W-:Y:S01]  /*29b0*/  FADD R9, R9, R0 ;  /* 0x0000000009097221 */ /* 0x000fe20000000000 */
[----:B------:R-:W-:Y:S02]  /*29c0*/  FADD R0, -R11, -INF ;  /* 0xff8000000b007421 */ /* 0x000fe40000000100 */
[----:B------:R-:W-:Y:S02]  /*29d0*/  FSETP.GEU.AND P5, PT, R43, -126, PT ;  /* 0xc2fc00002b00780b */ /* 0x000fe40003fae000 */
[----:B------:R-:W-:Y:S01]  /*29e0*/  FMUL R2, R0, 1.4426950216293334961 ;  /* 0x3fb8aa3b00027820 */ /* 0x000fe20000400000 */
[----:B------:R-:W-:Y:S01]  /*29f0*/  IMAD.U32 R37, R37, 0x10000, RZ ;  /* 0x0001000025257824 */ /* 0x000fe200078e00ff */
[----:B------:R-:W-:Y:S01]  /*2a00*/  FADD R0, R11, -R11 ;  /* 0x8000000b0b007221 */ /* 0x000fe20000000000 */
[----:B------:R-:W-:-:S02]  /*2a10*/  @!P1 FSEL R27, R27, R10, P0 ;  /* 0x0000000a1b1b9208 */ /* 0x000fc40000000000 */
[----:B------:R-:W-:Y:S01]  /*2a20*/  FADD R30, R30, R37 ;  /* 0x000000251e1e7221 */ /* 0x000fe20000000000 */
[----:B------:R-:W-:Y:S01]  /*2a30*/  FMUL R37, R0, 1.4426950216293334961 ;  /* 0x3fb8aa3b00257820 */ /* 0x000fe20000400000 */
[C---:B------:R-:W-:Y:S01]  /*2a40*/  FSETP.GT.AND P0, PT, R27.reuse, R9, PT ;  /* 0x000000091b00720b */ /* 0x040fe20003f04000 */
[----:B------:R-:W-:Y:S01]  /*2a50*/  FADD R0, -R8, -INF ;  /* 0xff80000008007421 */ /* 0x000fe20000000100 */
[----:B------:R-:W-:Y:S01]  /*2a60*/  FSETP.NAN.AND P1, PT, R27, R27, PT ;  /* 0x0000001b1b00720b */ /* 0x000fe20003f28000 */
[----:B------:R-:W-:Y:S01]  /*2a70*/  IMAD.U32 R34, R41, 0x10000, RZ ;  /* 0x0001000029227824 */ /* 0x000fe200078e00ff */
[----:B------:R-:W-:Y:S01]  /*2a80*/  FSETP.GEU.AND P2, PT, R2, -126, PT ;  /* 0xc2fc00000200780b */ /* 0x000fe20003f4e000 */
[----:B------:R-:W-:Y:S01]  /*2a90*/  FMUL R35, R0, 1.4426950216293334961 ;  /* 0x3fb8aa3b00237820 */ /* 0x000fe20000400000 */
[----:B------:R-:W-:Y:S01]  /*2aa0*/  FSETP.GEU.AND P3, PT, R37, -126, PT ;  /* 0xc2fc00002500780b */ /* 0x000fe20003f6e000 */
[----:B------:R-:W-:Y:S01]  /*2ab0*/  FADD R34, R29, R34 ;  /* 0x000000221d227221 */ /* 0x000fe20000000000 */
[----:B------:R-:W-:Y:S01]  /*2ac0*/  FADD R0, R8, -R8 ;  /* 0x8000000808007221 */ /* 0x000fe20000000000 */
[----:B------:R-:W-:Y:S01]  /*2ad0*/  FADD R40, -R30, -INF ;  /* 0xff8000001e287421 */ /* 0x000fe20000000100 */
[----:B------:R-:W-:Y:S01]  /*2ae0*/  FSETP.GEU.AND P4, PT, R35, -126, PT ;  /* 0xc2fc00002300780b */ /* 0x000fe20003f8e000 */
[----:B------:R-:W-:Y:S01]  /*2af0*/  @!P5 FMUL R43, R43, 0.5 ;  /* 0x3f0000002b2bd820 */ /* 0x000fe20000400000 */
[----:B------:R-:W-:Y:S01]  /*2b00*/  FMUL R39, R0, 1.4426950216293334961 ;  /* 0x3fb8aa3b00277820 */ /* 0x000fe20000400000 */
[----:B------:R-:W-:Y:S01]  /*2b10*/  @!P0 FSEL R27, R27, R9, P1 ;  /* 0x000000091b1b8208 */ /* 0x000fe20000800000 */
[----:B------:R-:W-:Y:S01]  /*2b20*/  FMUL R44, R40, 1.4426950216293334961 ;  /* 0x3fb8aa3b282c7820 */ /* 0x000fe20000400000 */
[----:B------:R-:W-:Y:S01]  /*2b30*/  IMAD.U32 R41, R42, 0x10000, RZ ;  /* 0x000100002a297824 */ /* 0x000fe200078e00ff */
[----:B------:R-:W-:Y:S01]  /*2b40*/  FADD R40, R30, -R30 ;  /* 0x8000001e1e287221 */ /* 0x000fe20000000000 */
[C---:B------:R-:W-:Y:S01]  /*2b50*/  FSETP.GT.AND P1, PT, R27.reuse, R30, PT ;  /* 0x0000001e1b00720b */ /* 0x040fe20003f24000 */
[----:B------:R-:W-:Y:S01]  /*2b60*/  @!P2 FMUL R2, R2, 0.5 ;  /* 0x3f0000000202a820 */ /* 0x000fe20000400000 */
[----:B------:R-:W-:Y:S01]  /*2b70*/  FSETP.NAN.AND P0, PT, R27, R27, PT ;  /* 0x0000001b1b00720b */ /* 0x000fe20003f08000 */
[----:B------:R-:W-:Y:S01]  /*2b80*/  FADD R36, R26, R41 ;  /* 0x000000291a247221 */ /* 0x000fe20000000000 */
[----:B------:R-:W-:Y:S01]  /*2b90*/  FADD R41, -R34, -INF ;  /* 0xff80000022297421 */ /* 0x000fe20000000100 */
[----:B------:R0:W1:Y:S01]  /*2ba0*/  MUFU.EX2 R29, R2 ;  /* 0x00000002001d7308 */ /* 0x0000620000000800 */
[----:B------:R-:W-:Y:S01]  /*2bb0*/  @!P4 FMUL R35, R35, 0.5 ;  /* 0x3f0000002323c820 */ /* 0x000fe20000400000 */
[----:B------:R-:W-:Y:S01]  /*2bc0*/  @!P3 FMUL R37, R37, 0.5 ;  /* 0x3f0000002525b820 */ /* 0x000fe20000400000 */
[----:B------:R-:W-:Y:S01]  /*2bd0*/  FMUL R46, R41, 1.4426950216293334961 ;  /* 0x3fb8aa3b292e7820 */ /* 0x000fe20000400000 */
[----:B------:R-:W-:Y:S01]  /*2be0*/  FMUL R42, R40, 1.4426950216293334961 ;  /* 0x3fb8aa3b282a7820 */ /* 0x000fe20000400000 */
[----:B------:R-:W-:-:S03]  /*2bf0*/  FADD R41, -R9, -INF ;  /* 0xff80000009297421 */ /* 0x000fc60000000100 */
[----:B------:R-:W-:Y:S01]  /*2c00*/  @!P1 FSEL R27, R27, R30, P0 ;  /* 0x0000001e1b1b9208 */ /* 0x000fe20000000000 */
[----:B0-----:R-:W-:Y:S01]  /*2c10*/  FADD R2, R10, -R10 ;  /* 0x8000000a0a027221 */ /* 0x001fe20000000000 */
[----:B------:R-:W0:Y:S01]  /*2c20*/  MUFU.EX2 R26, R35 ;  /* 0x00000023001a7308 */ /* 0x000e220000000800 */
[----:B------:R-:W-:Y:S01]  /*2c30*/  FSETP.GEU.AND P0, PT, R39, -126, PT ;  /* 0xc2fc00002700780b */ /* 0x000fe20003f0e000 */
[----:B------:R-:W-:Y:S01]  /*2c40*/  FMUL R49, R41, 1.4426950216293334961 ;  /* 0x3fb8aa3b29317820 */ /* 0x000fe20000400000 */
[C---:B------:R-:W-:Y:S01]  /*2c50*/  FSETP.GT.AND P1, PT, R27.reuse, R34, PT ;  /* 0x000000221b00720b */ /* 0x040fe20003f24000 */
[----:B------:R-:W-:Y:S01]  /*2c60*/  FMUL R45, R2, 1.4426950216293334961 ;  /* 0x3fb8aa3b022d7820 */ /* 0x000fe20000400000 */
[----:B------:R-:W-:Y:S01]  /*2c70*/  FADD R2, -R36, -INF ;  /* 0xff80000024027421 */ /* 0x000fe20000000100 */
[----:B------:R-:W-:Y:S01]  /*2c80*/  FSETP.NAN.AND P6, PT, R27, R27, PT ;  /* 0x0000001b1b00720b */ /* 0x000fe20003fc8000 */
[----:B-1----:R-:W-:Y:S01]  /*2c90*/  @!P2 FMUL R29, R29, R29 ;  /* 0x0000001d1d1da220 */ /* 0x002fe20000400000 */
[----:B------:R-:W1:Y:S01]  /*2ca0*/  MUFU.EX2 R0, R37 ;  /* 0x0000002500007308 */ /* 0x000e620000000800 */
[----:B------:R-:W-:Y:S01]  /*2cb0*/  FMUL R2, R2, 1.4426950216293334961 ;  /* 0x3fb8aa3b02027820 */ /* 0x000fe20000400000 */
[----:B------:R-:W-:-:S04]  /*2cc0*/  FSETP.GEU.AND P2, PT, R44, -126, PT ;  /* 0xc2fc00002c00780b */ /* 0x000fc80003f4e000 */
[----:B------:R-:W-:Y:S02]  /*2cd0*/  @!P0 FMUL R39, R39, 0.5 ;  /* 0x3f00000027278820 */ /* 0x000fe40000400000 */
[----:B------:R-:W-:Y:S01]  /*2ce0*/  @!P1 FSEL R27, R27, R34, P6 ;  /* 0x000000221b1b9208 */ /* 0x000fe20003000000 */
[----:B0-----:R-:W-:Y:S01]  /*2cf0*/  @!P4 FMUL R26, R26, R26 ;  /* 0x0000001a1a1ac220 */ /* 0x001fe20000400000 */
[----:B------:R-:W-:Y:S01]  /*2d00*/  FSETP.GEU.AND P1, PT, R2, -126, PT ;  /* 0xc2fc00000200780b */ /* 0x000fe20003f2e000 */
[----:B------:R-:W0:Y:S01]  /*2d10*/  MUFU.EX2 R37, R39 ;  /* 0x0000002700257308 */ /* 0x000e220000000800 */
[----:B------:R-:W-:Y:S02]  /*2d20*/  FSETP.GEU.AND P4, PT, R46, -126, PT ;  /* 0xc2fc00002e00780b */ /* 0x000fe40003f8e000 */
[----:B------:R-:W-:Y:S01]  /*2d30*/  FSETP.GEU.AND P6, PT, R45, -126, PT ;  /* 0xc2fc00002d00780b */ /* 0x000fe20003fce000 */
[----:B------:R-:W-:Y:S01]  /*2d40*/  @!P2 FMUL R44, R44, 0.5 ;  /* 0x3f0000002c2ca820 */ /* 0x000fe20000400000 */
[----:B-1----:R-:W-:Y:S01]  /*2d50*/  @!P3 FMUL R0, R0, R0 ;  /* 0x000000000000b220 */ /* 0x002fe20000400000 */
[----:B------:R-:W-:-:S02]  /*2d60*/  FSETP.GEU.AND P3, PT, R42, -126, PT ;  /* 0xc2fc00002a00780b */ /* 0x000fc40003f6e000 */
[----:B------:R1:W2:Y:S01]  /*2d70*/  MUFU.EX2 R35, R43 ;  /* 0x0000002b00237308 */ /* 0x0002a20000000800 */
[----:B------:R-:W-:Y:S01]  /*2d80*/  FFMA R0, RZ, R29, R0 ;  /* 0x0000001dff007223 */ /* 0x000fe20000000000 */
[----:B------:R-:W-:Y:S02]  /*2d90*/  SHF.R.S32.HI R29, RZ, 0x1f, R52 ;  /* 0x0000001fff1d7819 */ /* 0x000fe40000011434 */
[----:B------:R-:W-:Y:S02]  /*2da0*/  @!P1 FMUL R2, R2, 0.5 ;  /* 0x3f00000002029820 */ /* 0x000fe40000400000 */
[----:B------:R-:W-:Y:S02]  /*2db0*/  @!P4 FMUL R46, R46, 0.5 ;  /* 0x3f0000002e2ec820 */ /* 0x000fe40000400000 */
[----:B------:R3:W4:Y:S01]  /*2dc0*/  MUFU.EX2 R39, R2 ;  /* 0x0000000200277308 */ /* 0x0007220000000800 */
[----:B-1----:R-:W-:Y:S01]  /*2dd0*/  FADD R43, R9, -R9 ;  /* 0x80000009092b7221 */ /* 0x002fe20000000000 */
[----:B------:R-:W-:Y:S01]  /*2de0*/  @!P6 FMUL R45, R45, 0.5 ;  /* 0x3f0000002d2de820 */ /* 0x000fe20000400000 */
[----:B------:R-:W-:Y:S01]  /*2df0*/  @!P3 FMUL R42, R42, 0.5 ;  /* 0x3f0000002a2ab820 */ /* 0x000fe20000400000 */
[----:B0-----:R-:W-:Y:S01]  /*2e00*/  @!P0 FMUL R37, R37, R37 ;  /* 0x0000002525258220 */ /* 0x001fe20000400000 */
[----:B------:R-:W-:Y:S01]  /*2e10*/  FMUL R50, R43, 1.4426950216293334961 ;  /* 0x3fb8aa3b2b327820 */ /* 0x000fe20000400000 */
[----:B------:R-:W-:-:S02]  /*2e20*/  FSETP.GEU.AND P0, PT, R49, -126, PT ;  /* 0xc2fc00003100780b */ /* 0x000fc40003f0e000 */
[----:B------:R-:W0:Y:S01]  /*2e30*/  MUFU.EX2 R41, R44 ;  /* 0x0000002c00297308 */ /* 0x000e220000000800 */
[----:B---3--:R-:W-:Y:S01]  /*2e40*/  IMAD.U32 R2, R31, 0x10000, RZ ;  /* 0x000100001f027824 */ /* 0x008fe200078e00ff */
[----:B------:R-:W-:Y:S01]  /*2e50*/  FADD R31, R34, -R34 ;  /* 0x80000022221f7221 */ /* 0x000fe20000000000 */
[----:B--2---:R-:W-:Y:S01]  /*2e60*/  @!P5 FMUL R35, R35, R35 ;  /* 0x000000232323d220 */ /* 0x004fe20000400000 */
[----:B------:R-:W-:Y:S01]  /*2e70*/  FFMA R26, RZ, R26, R37 ;  /* 0x0000001aff1a7223 */ /* 0x000fe20000000025 */
[----:B------:R-:W-:Y:S01]  /*2e80*/  SHF.R.U32.HI R37, RZ, 0x3, R28 ;  /* 0x00000003ff257819 */ /* 0x000fe2000001161c */
[----:B------:R-:W-:Y:S01]  /*2e90*/  FMUL R48, R31, 1.4426950216293334961 ;  /* 0x3fb8aa3b1f307820 */ /* 0x000fe20000400000 */
[----:B------:R-:W-:Y:S01]  /*2ea0*/  SHF.L.U32 R43, R38, 0x10, RZ ;  /* 0x00000010262b7819 */ /* 0x000fe200000006ff */
[----:B------:R-:W1:Y:S01]  /*2eb0*/  MUFU.EX2 R31, R46 ;  /* 0x0000002e001f7308 */ /* 0x000e620000000800 */
[----:B----4-:R-:W-:Y:S01]  /*2ec0*/  @!P1 FMUL R39, R39, R39 ;  /* 0x0000002727279220 */ /* 0x010fe20000400000 */
[----:B------:R-:W-:Y:S01]  /*2ed0*/  FSETP.GEU.AND P1, PT, R50, -126, PT ;  /* 0xc2fc00003200780b */ /* 0x000fe20003f2e000 */
[----:B------:R-:W-:Y:S01]  /*2ee0*/  @!P0 FMUL R49, R49, 0.5 ;  /* 0x3f00000031318820 */ /* 0x000fe20000400000 */
[----:B------:R-:W-:Y:S01]  /*2ef0*/  FADD R38, R2, R43 ;  /* 0x0000002b02267221 */ /* 0x000fe20000000000 */
[----:B------:R-:W-:Y:S01]  /*2f00*/  FADD R43, R36, -R36 ;  /* 0x80000024242b7221 */ /* 0x000fe20000000000 */
[----:B------:R-:W-:-:S02]  /*2f10*/  LOP3.LUT R37, R37, 0x4, RZ, 0xc0, !PT ;  /* 0x0000000425257812 */ /* 0x000fc400078ec0ff */
[----:B------:R-:W-:Y:S01]  /*2f20*/  FADD R2, -R38, -INF ;  /* 0xff80000026027421 */ /* 0x000fe20000000100 */
[----:B------:R2:W3:Y:S01]  /*2f30*/  MUFU.EX2 R40, R45 ;  /* 0x0000002d00287308 */ /* 0x0004e20000000800 */
[----:B0-----:R-:W-:Y:S01]  /*2f40*/  @!P2 FMUL R41, R41, R41 ;  /* 0x000000292929a220 */ /* 0x001fe20000400000 */
[----:B------:R-:W-:Y:S01]  /*2f50*/  FSETP.GEU.AND P2, PT, R48, -126, PT ;  /* 0xc2fc00003000780b */ /* 0x000fe20003f4e000 */
[----:B------:R-:W-:-:S03]  /*2f60*/  FMUL R44, R2, 1.4426950216293334961 ;  /* 0x3fb8aa3b022c7820 */ /* 0x000fc60000400000 */
[----:B------:R-:W-:Y:S01]  /*2f70*/  @!P1 FMUL R50, R50, 0.5 ;  /* 0x3f00000032329820 */ /* 0x000fe20000400000 */
[----:B-1----:R-:W-:Y:S01]  /*2f80*/  @!P4 FMUL R31, R31, R31 ;  /* 0x0000001f1f1fc220 */ /* 0x002fe20000400000 */
[----:B------:R-:W0:Y:S01]  /*2f90*/  MUFU.EX2 R42, R42 ;  /* 0x0000002a002a7308 */ /* 0x000e220000000800 */
[----:B--2---:R-:W-:Y:S01]  /*2fa0*/  FMUL R45, R43, 1.4426950216293334961 ;  /* 0x3fb8aa3b2b2d7820 */ /* 0x004fe20000400000 */
[----:B------:R-:W-:Y:S01]  /*2fb0*/  FADD R43, R38, -R38 ;  /* 0x80000026262b7221 */ /* 0x000fe20000000000 */
[----:B------:R-:W-:-:S03]  /*2fc0*/  FSETP.GEU.AND P4, PT, R44, -126, PT ;  /* 0xc2fc00002c00780b */ /* 0x000fc60003f8e000 */
[----:B------:R-:W-:Y:S01]  /*2fd0*/  FMUL R47, R43, 1.4426950216293334961 ;  /* 0x3fb8aa3b2b2f7820 */ /* 0x000fe20000400000 */
[----:B------:R-:W-:Y:S01]  /*2fe0*/  @!P2 FMUL R48, R48, 0.5 ;  /* 0x3f0000003030a820 */ /* 0x000fe20000400000 */
[----:B------:R-:W1:Y:S01]  /*2ff0*/  MUFU.EX2 R50, R50 ;  /* 0x0000003200327308 */ /* 0x000e620000000800 */
[----:B---3--:R-:W-:Y:S01]  /*3000*/  @!P6 FMUL R40, R40, R40 ;  /* 0x000000282828e220 */ /* 0x008fe20000400000 */
[----:B------:R-:W-:Y:S02]  /*3010*/  FSETP.GT.AND P6, PT, R27, R36, PT ;  /* 0x000000241b00720b */ /* 0x000fe40003fc4000 */
[----:B------:R-:W-:Y:S02]  /*3020*/  FSETP.GEU.AND P5, PT, R47, -126, PT ;  /* 0xc2fc00002f00780b */ /* 0x000fe40003fae000 */
[----:B------:R-:W-:Y:S02]  /*3030*/  LOP3.LUT R43, R28, 0x1, RZ, 0xc0, !PT ;  /* 0x000000011c2b7812 */ /* 0x000fe400078ec0ff */
[----:B------:R-:W-:Y:S01]  /*3040*/  @!P4 FMUL R44, R44, 0.5 ;  /* 0x3f0000002c2cc820 */ /* 0x000fe20000400000 */
[----:B0-----:R-:W-:Y:S01]  /*3050*/  @!P3 FMUL R42, R42, R42 ;  /* 0x0000002a2a2ab220 */ /* 0x001fe20000400000 */
[----:B------:R-:W-:Y:S01]  /*3060*/  FSETP.GEU.AND P3, PT, R45, -126, PT ;  /* 0xc2fc00002d00780b */ /* 0x000fe20003f6e000 */
[----:B------:R-:W0:Y:S01]  /*3070*/  MUFU.EX2 R49, R49 ;  /* 0x0000003100317308 */ /* 0x000e220000000800 */
[----:B-1----:R-:W-:-:S05]  /*3080*/  @!P1 FMUL R50, R50, R50 ;  /* 0x0000003232329220 */ /* 0x002fca0000400000 */
[----:B------:R-:W-:Y:S01]  /*3090*/  @!P5 FMUL R47, R47, 0.5 ;  /* 0x3f0000002f2fd820 */ /* 0x000fe20000400000 */
[C---:B------:R-:W-:Y:S01]  /*30a0*/  FSETP.NAN.AND P1, PT, R27.reuse, R27, PT ;  /* 0x0000001b1b00720b */ /* 0x040fe20003f28000 */
[----:B------:R-:W1:Y:S03]  /*30b0*/  MUFU.EX2 R44, R44 ;  /* 0x0000002c002c7308 */ /* 0x000e660000000800 */
[----:B------:R-:W-:Y:S01]  /*30c0*/  @!P6 FSEL R27, R27, R36, P1 ;  /* 0x000000241b1be208 */ /* 0x000fe20000800000 */
[----:B------:R-:W-:Y:S01]  /*30d0*/  @!P3 FMUL R45, R45, 0.5 ;  /* 0x3f0000002d2db820 */ /* 0x000fe20000400000 */
[----:B------:R-:W-:Y:S02]  /*30e0*/  FSETP.NEU.AND P6, PT, R11, -INF , PT ;  /* 0xff8000000b00780b */ /* 0x000fe40003fcd000 */
[----:B------:R-:W-:Y:S01]  /*30f0*/  LOP3.LUT P1, RZ, R28, 0x1f, RZ, 0xc0, !PT ;  /* 0x0000001f1cff7812 */ /* 0x000fe2000782c0ff */
[----:B------:R-:W2:Y:S01]  /*3100*/  MUFU.EX2 R47, R47 ;  /* 0x0000002f002f7308 */ /* 0x000ea20000000800 */
[----:B0-----:R-:W-:Y:S01]  /*3110*/  @!P0 FMUL R49, R49, R49 ;  /* 0x0000003131318220 */ /* 0x001fe20000400000 */
[----:B------:R-:W-:Y:S01]  /*3120*/  ISETP.NE.U32.AND P0, PT, R43, 0x1, PT ;  /* 0x000000012b00780c */ /* 0x000fe20003f05070 */
[----:B------:R-:W-:Y:S01]  /*3130*/  FFMA R43, RZ, R35, R40 ;  /* 0x00000023ff2b7223 */ /* 0x000fe20000000028 */
[----:B------:R-:W-:Y:S01]  /*3140*/  FFMA R35, RZ, R41, R42 ;  /* 0x00000029ff237223 */ /* 0x000fe2000000002a */
[----:B------:R-:W-:Y:S01]  /*3150*/  FFMA R49, RZ, R49, R50 ;  /* 0x00000031ff317223 */ /* 0x000fe20000000032 */
[----:B------:R-:W-:-:S02]  /*3160*/  FSEL R0, R0, 1, P6 ;  /* 0x3f80000000007808 */ /* 0x000fc40003000000 */
[----:B------:R-:W0:Y:S01]  /*3170*/  MUFU.EX2 R2, R48 ;  /* 0x0000003000027308 */ /* 0x000e220000000800 */
[----:B-1----:R-:W-:Y:S01]  /*3180*/  @!P4 FMUL R44, R44, R44 ;  /* 0x0000002c2c2cc220 */ /* 0x002fe20000400000 */
[----:B------:R-:W-:Y:S02]  /*3190*/  FSETP.GT.AND P4, PT, R27, R38, PT ;  /* 0x000000261b00720b */ /* 0x000fe40003f84000 */
[----:B------:R-:W-:Y:S02]  /*31a0*/  FSETP.NEU.AND P6, PT, R9, -INF , PT ;  /* 0xff8000000900780b */ /* 0x000fe40003fcd000 */
[----:B------:R-:W-:Y:S02]  /*31b0*/  ISETP.LT.AND P0, PT, R28, 0x2, P0 ;  /* 0x000000021c00780c */ /* 0x000fe40000701270 */
[----:B------:R-:W1:Y:S01]  /*31c0*/  MUFU.EX2 R46, R45 ;  /* 0x0000002d002e7308 */ /* 0x000e620000000800 */
[----:B--2---:R-:W-:Y:S01]  /*31d0*/  @!P5 FMUL R47, R47, R47 ;  /* 0x0000002f2f2fd220 */ /* 0x004fe20000400000 */
[----:B------:R-:W-:-:S03]  /*31e0*/  FSETP.NAN.AND P5, PT, R27, R27, PT ;  /* 0x0000001b1b00720b */ /* 0x000fc60003fa8000 */
[----:B------:R-:W-:Y:S02]  /*31f0*/  FFMA R42, RZ, R44, R47 ;  /* 0x0000002cff2a7223 */ /* 0x000fe4000000002f */
[----:B------:R-:W-:Y:S01]  /*3200*/  @!P4 FSEL R27, R27, R38, P5 ;  /* 0x000000261b1bc208 */ /* 0x000fe20002800000 */
[----:B0-----:R-:W-:Y:S01]  /*3210*/  @!P2 FMUL R2, R2, R2 ;  /* 0x000000020202a220 */ /* 0x001fe20000400000 */
[----:B------:R-:W-:Y:S02]  /*3220*/  FSETP.NEU.AND P5, PT, R30, -INF , PT ;  /* 0xff8000001e00780b */ /* 0x000fe40003fad000 */
[----:B------:R-:W-:Y:S01]  /*3230*/  FSETP.NEU.AND P4, PT, R10, -INF , PT ;  /* 0xff8000000a00780b */ /* 0x000fe20003f8d000 */
[----:B------:R-:W-:Y:S01]  /*3240*/  FFMA R40, RZ, R31, R2 ;  /* 0x0000001fff287223 */ /* 0x000fe20000000002 */
[----:B------:R-:W-:Y:S02]  /*3250*/  FSEL R31, R35, 1, P5 ;  /* 0x3f800000231f7808 */ /* 0x000fe40002800000 */
[----:B------:R-:W-:Y:S01]  /*3260*/  FSEL R35, R43, 1, P4 ;  /* 0x3f8000002b237808 */ /* 0x000fe20002000000 */
[----:B-1----:R-:W-:Y:S01]  /*3270*/  @!P3 FMUL R46, R46, R46 ;  /* 0x0000002e2e2eb220 */ /* 0x002fe20000400000 */
[----:B------:R-:W-:Y:S01]  /*3280*/  FSETP.NEU.AND P3, PT, R8, -INF , PT ;  /* 0xff8000000800780b */ /* 0x000fe20003f6d000 */
[----:B------:R-:W-:Y:S01]  /*3290*/  IMAD.MOV.U32 R43, RZ, RZ, R27 ;  /* 0x000000ffff2b7224 */ /* 0x000fe200078e001b */
[----:B------:R-:W-:Y:S01]  /*32a0*/  FSETP.NEU.AND P5, PT, R36, -INF , PT ;  /* 0xff8000002400780b */ /* 0x000fe20003fad000 */
[----:B------:R-:W-:Y:S01]  /*32b0*/  FFMA R41, RZ, R39, R46 ;  /* 0x00000027ff297223 */ /* 0x000fe2000000002e */
[----:B------:R-:W-:-:S02]  /*32c0*/  FSEL R2, R26, 1, P3 ;  /* 0x3f8000001a027808 */ /* 0x000fc40001800000 */
[----:B------:R-:W-:Y:S02]  /*32d0*/  FSETP.NEU.AND P3, PT, R34, -INF , PT ;  /* 0xff8000002200780b */ /* 0x000fe40003f6d000 */
[----:B------:R-:W-:Y:S02]  /*32e0*/  FSETP.NEU.AND P4, PT, R38, -INF , PT ;  /* 0xff8000002600780b */ /* 0x000fe40003f8d000 */
[----:B------:R-:W-:Y:S02]  /*32f0*/  ISETP.GE.AND P2, PT, R28, 0x2, PT ;  /* 0x000000021c00780c */ /* 0x000fe40003f46270 */
[----:B------:R-:W-:Y:S02]  /*3300*/  FSEL R39, R49, 1, P6 ;  /* 0x3f80000031277808 */ /* 0x000fe40003000000 */
[----:B------:R-:W-:Y:S02]  /*3310*/  FSEL R40, R40, 1, P3 ;  /* 0x3f80000028287808 */ /* 0x000fe40001800000 */
[----:B------:R-:W-:-:S02]  /*3320*/  FSEL R41, R41, 1, P5 ;  /* 0x3f80000029297808 */ /* 0x000fc40002800000 */
[----:B------:R-:W-:Y:S01]  /*3330*/  FSEL R42, R42, 1, P4 ;  /* 0x3f8000002a2a7808 */ /* 0x000fe20002000000 */
[----:B------:R-:W-:Y:S05]  /*3340*/  BRA.DIV ~URZ, `(.L_x_1) ;  /* 0x000010a27f007947 */ /* 0x000fea000b800000 */
[----:B------:R-:W0:Y:S01]  /*3350*/  SHFL.BFLY PT, R26, R43, 0x10, 0x1f ;  /* 0x0e001f002b1a7f89 */ /* 0x000e2200000e0000 */
[C---:B------:R-:W-:Y:S02]  /*3360*/  FSETP.NAN.AND P4, PT, R43.reuse, R43, PT ;  /* 0x0000002b2b00720b */ /* 0x040fe40003f88000 */
[----:B0-----:R-:W-:-:S11]  /*3370*/  FSETP.GT.AND P3, PT, R43, R26, PT ;  /* 0x0000001a2b00720b */ /* 0x001fd60003f64000 */
[----:B------:R-:W-:-:S04]  /*3380*/  @!P4 FSEL R43, R43, R26, P3 ;  /* 0x0000001a2b2bc208 */ /* 0x000fc80001800000 */
[C---:B------:R-:W-:Y:S01]  /*3390*/  FSETP.NAN.AND P4, PT, R43.reuse, R43, PT ;  /* 0x0000002b2b00720b */ /* 0x040fe20003f88000 */
[----:B------:R-:W0:Y:S02]  /*33a0*/  SHFL.BFLY PT, R26, R43, 0x8, 0x1f ;  /* 0x0d001f002b1a7f89 */ /* 0x000e2400000e0000 */
[----:B0-----:R-:W-:-:S13]  /*33b0*/  FSETP.GT.AND P3, PT, R43, R26, PT ;  /* 0x0000001a2b00720b */ /* 0x001fda0003f64000 */
        /* <DEDUP_REMOVED lines=8> */
[----:B------:R-:W-:-:S05]  /*3440*/  @!P3 FSEL R43, R43, R26, P4 ;  /* 0x0000001a2b2bb208 */ /* 0x000fca0002000000 */
[----:B------:R0:W1:Y:S01]  /*3450*/  SHFL.BFLY PT, R27, R43, 0x1, 0x1f ;  /* 0x0c201f002b1b7f89 */ /* 0x00006200000e0000 */
[--C-:B------:R-:W-:Y:S02]  /*3460*/  IMAD.MOV.U32 R44, RZ, RZ, R43.reuse ;  /* 0x000000ffff2c7224 */ /* 0x100fe400078e002b */
[----:B------:R-:W-:-:S03]  /*3470*/  IMAD.MOV.U32 R45, RZ, RZ, R43 ;  /* 0x000000ffff2d7224 */ /* 0x000fc600078e002b */
.L_x_2:
[C---:B-1----:R-:W-:Y:S01]  /*3480*/  FSETP.GT.AND P3, PT, R44.reuse, R27, PT ;  /* 0x0000001b2c00720b */ /* 0x042fe20003f64000 */
[----:B------:R-:W-:Y:S01]  /*3490*/  ULDC.64 UR4, c[0x0][0x118] ;  /* 0x0000460000047ab9 */ /* 0x000fe20000000a00 */
[----:B------:R-:W-:-:S11]  /*34a0*/  FSETP.NAN.AND P4, PT, R44, R44, PT ;  /* 0x0000002c2c00720b */ /* 0x000fd60003f88000 */
[----:B------:R-:W-:-:S05]  /*34b0*/  @!P3 SEL R45, R45, R27, P4 ;  /* 0x0000001b2d2db207 */ /* 0x000fca0002000000 */
[----:B------:R-:W-:Y:S04]  /*34c0*/  @!P1 STS [R37], R45 ;  /* 0x0000002d25009388 */ /* 0x000fe80000000800 */
[----:B------:R-:W-:Y:S06]  /*34d0*/  BAR.SYNC.DEFER_BLOCKING 0x0 ;  /* 0x0000000000007b1d */ /* 0x000fec0000010000 */
[----:B------:R-:W1:Y:S04]  /*34e0*/  @!P2 LDS R26, [R28.X4] ;  /* 0x000000001c1aa984 */ /* 0x000e680000004800 */
[----:B-1----:R-:W1:Y:S01]  /*34f0*/  SHFL.BFLY PT, R27, R26, 0x1, 0x1f ;  /* 0x0c201f001a1b7f89 */ /* 0x002e6200000e0000 */
[----:B------:R-:W-:-:S02]  /*3500*/  FSETP.NAN.AND P4, PT, R26, R26, PT ;  /* 0x0000001a1a00720b */ /* 0x000fc40003f88000 */
[----:B-1----:R-:W-:-:S04]  /*3510*/  FSETP.GT.AND P3, PT, R26, R27, PT ;  /* 0x0000001b1a00720b */ /* 0x002fc80003f64000 */
[----:B------:R-:W-:-:S04]  /*3520*/  SEL R27, R26, R27, P3 ;  /* 0x0000001b1a1b7207 */ /* 0x000fc80001800000 */
[----:B0-----:R-:W-:-:S05]  /*3530*/  SEL R43, R26, R27, P4 ;  /* 0x0000001b1a2b7207 */ /* 0x001fca0002000000 */
[----:B------:R-:W-:Y:S04]  /*3540*/  @P0 STS [R28.X4], R43 ;  /* 0x0000002b1c000388 */ /* 0x000fe80000004800 */
[----:B------:R-:W-:Y:S06]  /*3550*/  BAR.SYNC.DEFER_BLOCKING 0x0 ;  /* 0x0000000000007b1d */ /* 0x000fec0000010000 */
[----:B------:R-:W0:Y:S02]  /*3560*/  LDS R27, [RZ] ;  /* 0x00000000ff1b7984 */ /* 0x000e240000000800 */
[--C-:B0-----:R-:W-:Y:S01]  /*3570*/  FADD R8, R8, -R27.reuse ;  /* 0x8000001b08087221 */ /* 0x101fe20000000000 */
[----:B------:R-:W-:Y:S01]  /*3580*/  FSETP.NEU.AND P4, PT, R27, -INF , PT ;  /* 0xff8000001b00780b */ /* 0x000fe20003f8d000 */
[--C-:B------:R-:W-:Y:S01]  /*3590*/  FADD R11, R11, -R27.reuse ;  /* 0x8000001b0b0b7221 */ /* 0x100fe20000000000 */
[--C-:B------:R-:W-:Y:S01]  /*35a0*/  FADD R10, R10, -R27.reuse ;  /* 0x8000001b0a0a7221 */ /* 0x100fe20000000000 */
[----:B------:R-:W-:Y:S01]  /*35b0*/  FMUL R8, R8, 1.4426950216293334961 ;  /* 0x3fb8aa3b08087820 */ /* 0x000fe20000400000 */
[--C-:B------:R-:W-:Y:S01]  /*35c0*/  FADD R9, R9, -R27.reuse ;  /* 0x8000001b09097221 */ /* 0x100fe20000000000 */
[----:B------:R-:W-:Y:S01]  /*35d0*/  FMUL R11, R11, 1.4426950216293334961 ;  /* 0x3fb8aa3b0b0b7820 */ /* 0x000fe20000400000 */
[----:B------:R-:W-:Y:S01]  /*35e0*/  FMUL R10, R10, 1.4426950216293334961 ;  /* 0x3fb8aa3b0a0a7820 */ /* 0x000fe20000400000 */
[--C-:B------:R-:W-:Y:S01]  /*35f0*/  FADD R30, R30, -R27.reuse ;  /* 0x8000001b1e1e7221 */ /* 0x100fe20000000000 */
[----:B------:R-:W-:Y:S01]  /*3600*/  FSEL R8, R8, RZ, P4 ;  /* 0x000000ff08087208 */ /* 0x000fe20002000000 */
[--C-:B------:R-:W-:Y:S01]  /*3610*/  FADD R34, R34, -R27.reuse ;  /* 0x8000001b22227221 */ /* 0x100fe20000000000 */
[----:B------:R-:W-:Y:S01]  /*3620*/  FSEL R11, R11, RZ, P4 ;  /* 0x000000ff0b0b7208 */ /* 0x000fe20002000000 */
[--C-:B------:R-:W-:Y:S01]  /*3630*/  FADD R36, R36, -R27.reuse ;  /* 0x8000001b24247221 */ /* 0x100fe20000000000 */
[----:B------:R-:W-:Y:S01]  /*3640*/  FSETP.GEU.AND P3, PT, R8, -126, PT ;  /* 0xc2fc00000800780b */ /* 0x000fe20003f6e000 */
[----:B------:R-:W-:Y:S01]  /*3650*/  FADD R38, R38, -R27 ;  /* 0x8000001b26267221 */ /* 0x000fe20000000000 */
[----:B------:R-:W-:Y:S01]  /*3660*/  FMUL R9, R9, 1.4426950216293334961 ;  /* 0x3fb8aa3b09097820 */ /* 0x000fe20000400000 */
[----:B------:R-:W-:Y:S01]  /*3670*/  FSEL R10, R10, RZ, P4 ;  /* 0x000000ff0a0a7208 */ /* 0x000fe20002000000 */
[----:B------:R-:W-:Y:S01]  /*3680*/  FMUL R26, R30, 1.4426950216293334961 ;  /* 0x3fb8aa3b1e1a7820 */ /* 0x000fe20000400000 */
[----:B------:R-:W-:Y:S01]  /*3690*/  BAR.SYNC.DEFER_BLOCKING 0x0 ;  /* 0x0000000000007b1d */ /* 0x000fe20000010000 */
[----:B------:R-:W-:Y:S01]  /*36a0*/  FSETP.GEU.AND P6, PT, R11, -126, PT ;  /* 0xc2fc00000b00780b */ /* 0x000fe20003fce000 */
[----:B------:R-:W-:Y:S01]  /*36b0*/  FMUL R43, R34, 1.4426950216293334961 ;  /* 0x3fb8aa3b222b7820 */ /* 0x000fe20000400000 */
[----:B------:R-:W-:Y:S01]  /*36c0*/  FMUL R44, R36, 1.4426950216293334961 ;  /* 0x3fb8aa3b242c7820 */ /* 0x000fe20000400000 */
[----:B------:R-:W-:Y:S01]  /*36d0*/  FMUL R38, R38, 1.4426950216293334961 ;  /* 0x3fb8aa3b26267820 */ /* 0x000fe20000400000 */
[----:B------:R-:W-:-:S02]  /*36e0*/  FSETP.GEU.AND P5, PT, R10, -126, PT ;  /* 0xc2fc00000a00780b */ /* 0x000fc40003fae000 */
[----:B------:R-:W-:Y:S01]  /*36f0*/  FSEL R30, R9, RZ, P4 ;  /* 0x000000ff091e7208 */ /* 0x000fe20002000000 */
[----:B------:R-:W-:Y:S01]  /*3700*/  @!P3 FMUL R8, R8, 0.5 ;  /* 0x3f0000000808b820 */ /* 0x000fe20000400000 */
[----:B------:R-:W-:Y:S02]  /*3710*/  FSEL R34, R26, RZ, P4 ;  /* 0x000000ff1a227208 */ /* 0x000fe40002000000 */
[----:B------:R-:W-:Y:S02]  /*3720*/  FSEL R36, R43, RZ, P4 ;  /* 0x000000ff2b247208 */ /* 0x000fe40002000000 */
[----:B------:R-:W-:Y:S01]  /*3730*/  FSEL R44, R44, RZ, P4 ;  /* 0x000000ff2c2c7208 */ /* 0x000fe20002000000 */
[----:B------:R-:W0:Y:S01]  /*3740*/  MUFU.EX2 R43, R8 ;  /* 0x00000008002b7308 */ /* 0x000e220000000800 */
[----:B------:R-:W-:Y:S01]  /*3750*/  FSEL R38, R38, RZ, P4 ;  /* 0x000000ff26267208 */ /* 0x000fe20002000000 */
[----:B------:R-:W-:Y:S01]  /*3760*/  @!P6 FMUL R11, R11, 0.5 ;  /* 0x3f0000000b0be820 */ /* 0x000fe20000400000 */
[----:B------:R-:W-:Y:S01]  /*3770*/  FSETP.GEU.AND P4, PT, R30, -126, PT ;  /* 0xc2fc00001e00780b */ /* 0x000fe20003f8e000 */
[----:B------:R-:W-:-:S04]  /*3780*/  @!P5 FMUL R10, R10, 0.5 ;  /* 0x3f0000000a0ad820 */ /* 0x000fc80000400000 */
[----:B------:R-:W1:Y:S08]  /*3790*/  MUFU.EX2 R9, R11 ;  /* 0x0000000b00097308 */ /* 0x000e700000000800 */
[----:B------:R2:W3:Y:S01]  /*37a0*/  MUFU.EX2 R26, R10 ;  /* 0x0000000a001a7308 */ /* 0x0004e20000000800 */
[----:B------:R-:W-:Y:S01]  /*37b0*/  @!P4 FMUL R30, R30, 0.5 ;  /* 0x3f0000001e1ec820 */ /* 0x000fe20000400000 */
[----:B0-----:R-:W-:Y:S01]  /*37c0*/  @!P3 FMUL R43, R43, R43 ;  /* 0x0000002b2b2bb220 */ /* 0x001fe20000400000 */
[----:B------:R-:W-:-:S03]  /*37d0*/  FSETP.GEU.AND P3, PT, R34, -126, PT ;  /* 0xc2fc00002200780b */ /* 0x000fc60003f6e000 */
[----:B------:R-:W-:Y:S02]  /*37e0*/  FMUL R43, R2, R43 ;  /* 0x0000002b022b7220 */ /* 0x000fe40000400000 */
[----:B------:R-:W0:Y:S01]  /*37f0*/  MUFU.EX2 R8, R30 ;  /* 0x0000001e00087308 */ /* 0x000e220000000800 */
[----:B-1----:R-:W-:Y:S01]  /*3800*/  @!P6 FMUL R9, R9, R9 ;  /* 0x000000090909e220 */ /* 0x002fe20000400000 */
[----:B------:R-:W-:-:S03]  /*3810*/  FSETP.GEU.AND P6, PT, R36, -126, PT ;  /* 0xc2fc00002400780b */ /* 0x000fc60003fce000 */
[----:B--2---:R-:W-:Y:S01]  /*3820*/  FFMA R10, R0, R9, R43 ;  /* 0x00000009000a7223 */ /* 0x004fe2000000002b */
[----:B---3--:R-:W-:Y:S01]  /*3830*/  @!P5 FMUL R26, R26, R26 ;  /* 0x0000001a1a1ad220 */ /* 0x008fe20000400000 */
[----:B------:R-:W-:Y:S01]  /*3840*/  FSETP.GEU.AND P5, PT, R44, -126, PT ;  /* 0xc2fc00002c00780b */ /* 0x000fe20003fae000 */
[----:B------:R-:W-:Y:S02]  /*3850*/  @!P3 FMUL R34, R34, 0.5 ;  /* 0x3f0000002222b820 */ /* 0x000fe40000400000 */
[----:B------:R-:W-:-:S05]  /*3860*/  FFMA R10, R35, R26, R10 ;  /* 0x0000001a230a7223 */ /* 0x000fca000000000a */
[----:B------:R-:W-:Y:S01]  /*3870*/  @!P6 FMUL R36, R36, 0.5 ;  /* 0x3f0000002424e820 */ /* 0x000fe20000400000 */
[----:B0-----:R-:W-:Y:S01]  /*3880*/  @!P4 FMUL R8, R8, R8 ;  /* 0x000000080808c220 */ /* 0x001fe20000400000 */
[----:B------:R-:W-:Y:S01]  /*3890*/  FSETP.GEU.AND P4, PT, R38, -126, PT ;  /* 0xc2fc00002600780b */ /* 0x000fe20003f8e000 */
[----:B------:R-:W0:Y:S02]  /*38a0*/  MUFU.EX2 R34, R34 ;  /* 0x0000002200227308 */ /* 0x000e240000000800 */
[----:B------:R-:W-:Y:S01]  /*38b0*/  FFMA R10, R39, R8, R10 ;  /* 0x00000008270a7223 */ /* 0x000fe2000000000a */
[----:B------:R-:W-:-:S05]  /*38c0*/  @!P5 FMUL R44, R44, 0.5 ;  /* 0x3f0000002c2cd820 */ /* 0x000fca0000400000 */
[----:B------:R-:W1:Y:S04]  /*38d0*/  MUFU.EX2 R11, R36 ;  /* 0x00000024000b7308 */ /* 0x000e680000000800 */
[----:B------:R-:W-:-:S04]  /*38e0*/  @!P4 FMUL R38, R38, 0.5 ;  /* 0x3f0000002626c820 */ /* 0x000fc80000400000 */
[----:B------:R-:W2:Y:S01]  /*38f0*/  MUFU.EX2 R2, R44 ;  /* 0x0000002c00027308 */ /* 0x000ea20000000800 */
[----:B0-----:R-:W-:-:S04]  /*3900*/  @!P3 FMUL R34, R34, R34 ;  /* 0x000000222222b220 */ /* 0x001fc80000400000 */
[----:B------:R-:W-:-:S03]  /*3910*/  FFMA R31, R31, R34, R10 ;  /* 0x000000221f1f7223 */ /* 0x000fc6000000000a */
[----:B------:R-:W0:Y:S01]  /*3920*/  MUFU.EX2 R9, R38 ;  /* 0x0000002600097308 */ /* 0x000e220000000800 */
[----:B-1----:R-:W-:-:S04]  /*3930*/  @!P6 FMUL R11, R11, R11 ;  /* 0x0000000b0b0be220 */ /* 0x002fc80000400000 */
[----:B------:R-:W-:Y:S01]  /*3940*/  FFMA R40, R40, R11, R31 ;  /* 0x0000000b28287223 */ /* 0x000fe2000000001f */
[----:B--2---:R-:W-:-:S04]  /*3950*/  @!P5 FMUL R2, R2, R2 ;  /* 0x000000020202d220 */ /* 0x004fc80000400000 */
[----:B------:R-:W-:Y:S01]  /*3960*/  FFMA R41, R41, R2, R40 ;  /* 0x0000000229297223 */ /* 0x000fe20000000028 */
[----:B0-----:R-:W-:-:S04]  /*3970*/  @!P4 FMUL R9, R9, R9 ;  /* 0x000000090909c220 */ /* 0x001fc80000400000 */
[----:B------:R-:W-:-:S05]  /*3980*/  FFMA R41, R42, R9, R41 ;  /* 0x000000092a297223 */ /* 0x000fca0000000029 */
[----:B------:R-:W0:Y:S02]  /*3990*/  SHFL.BFLY PT, R2, R41, 0x10, 0x1f ;  /* 0x0e001f0029027f89 */ /* 0x000e2400000e0000 */
[----:B0-----:R-:W-:-:S05]  /*39a0*/  FADD R2, R41, R2 ;  /* 0x0000000229027221 */ /* 0x001fca0000000000 */
[----:B------:R-:W0:Y:S02]  /*39b0*/  SHFL.BFLY PT, R9, R2, 0x8, 0x1f ;  /* 0x0d001f0002097f89 */ /* 0x000e2400000e0000 */
[----:B0-----:R-:W-:-:S05]  /*39c0*/  FADD R9, R2, R9 ;  /* 0x0000000902097221 */ /* 0x001fca0000000000 */
[----:B------:R-:W0:Y:S02]  /*39d0*/  SHFL.BFLY PT, R8, R9, 0x4, 0x1f ;  /* 0x0c801f0009087f89 */ /* 0x000e2400000e0000 */
[----:B0-----:R-:W-:Y:S01]  /*39e0*/  FADD R8, R9, R8 ;  /* 0x0000000809087221 */ /* 0x001fe20000000000 */
[----:B------:R-:W-:-:S04]  /*39f0*/  IMAD.MOV.U32 R9, RZ, RZ, 0x2 ;  /* 0x00000002ff097424 */ /* 0x000fc800078e00ff */
[----:B------:R-:W0:Y:S02]  /*3a00*/  SHFL.BFLY PT, R11, R8, 0x2, 0x1f ;  /* 0x0c401f00080b7f89 */ /* 0x000e2400000e0000 */
[----:B0-----:R-:W-:Y:S01]  /*3a10*/  FADD R11, R8, R11 ;  /* 0x0000000b080b7221 */ /* 0x001fe20000000000 */
[----:B------:R-:W-:-:S04]  /*3a20*/  IMAD.WIDE R8, R52, R9, c[0x0][0x160] ;  /* 0x0000580034087625 */ /* 0x000fc800078e0209 */
[----:B------:R-:W0:Y:S02]  /*3a30*/  SHFL.BFLY PT, R10, R11, 0x1, 0x1f ;  /* 0x0c201f000b0a7f89 */ /* 0x000e2400000e0000 */
[----:B0-----:R-:W-:-:S05]  /*3a40*/  FADD R26, R11, R10 ;  /* 0x0000000a0b1a7221 */ /* 0x001fca0000000000 */
[----:B------:R-:W-:Y:S04]  /*3a50*/  @!P1 STS [R37], R26 ;  /* 0x0000001a25009388 */ /* 0x000fe80000000800 */
[----:B------:R-:W-:Y:S06]  /*3a60*/  BAR.SYNC.DEFER_BLOCKING 0x0 ;  /* 0x0000000000007b1d */ /* 0x000fec0000010000 */
[----:B------:R-:W0:Y:S04]  /*3a70*/  @!P2 LDS R0, [R28.X4] ;  /* 0x000000001c00a984 */ /* 0x000e280000004800 */
[----:B0-----:R-:W0:Y:S02]  /*3a80*/  SHFL.BFLY PT, R31, R0, 0x1, 0x1f ;  /* 0x0c201f00001f7f89 */ /* 0x001e2400000e0000 */
[----:B0-----:R-:W-:-:S05]  /*3a90*/  FADD R31, R0, R31 ;  /* 0x0000001f001f7221 */ /* 0x001fca0000000000 */
[----:B------:R-:W-:Y:S04]  /*3aa0*/  @P0 STS [R28.X4], R31 ;  /* 0x0000001f1c000388 */ /* 0x000fe80000004800 */
[----:B------:R-:W-:Y:S06]  /*3ab0*/  BAR.SYNC.DEFER_BLOCKING 0x0 ;  /* 0x0000000000007b1d */ /* 0x000fec0000010000 */
[----:B------:R-:W2:Y:S04]  /*3ac0*/  LDG.E.EF.128 R8, [R8.64] ;  /* 0x0000000408087981 */ /* 0x000ea8000c0e1d00 */
[----:B------:R-:W-:Y:S04]  /*3ad0*/  LDS R26, [RZ] ;  /* 0x00000000ff1a7984 */ /* 0x000fe80000000800 */
[----:B------:R-:W-:Y:S06]  /*3ae0*/  BAR.SYNC.DEFER_BLOCKING 0x0 ;  /* 0x0000000000007b1d */ /* 0x000fec0000010000 */
[----:B--2---:R-:W-:Y:S04]  /*3af0*/  STS.128 [R53], R8 ;  /* 0x0000000835007388 */ /* 0x004fe80000000c00 */
[----:B------:R-:W-:Y:S06]  /*3b00*/  BAR.SYNC.DEFER_BLOCKING 0x0 ;  /* 0x0000000000007b1d */ /* 0x000fec0000010000 */
[----:B------:R-:W0:Y:S04]  /*3b10*/  LDS.U16 R30, [R25] ;  /* 0x00000000191e7984 */ /* 0x000e280000000400 */
[----:B------:R-:W1:Y:S04]  /*3b20*/  LDS.U16 R34, [R25+0x80] ;  /* 0x0000800019227984 */ /* 0x000e680000000400 */
[----:B------:R-:W2:Y:S04]  /*3b30*/  LDS.U16 R35, [R25+0x100] ;  /* 0x0001000019237984 */ /* 0x000ea80000000400 */
[----:B------:R-:W3:Y:S04]  /*3b40*/  LDS.U16 R36, [R25+0x180] ;  /* 0x0001800019247984 */ /* 0x000ee80000000400 */
[----:B------:R-:W4:Y:S04]  /*3b50*/  LDS.U16 R28, [R23] ;  /* 0x00000000171c7984 */ /* 0x000f280000000400 */
[----:B------:R-:W-:Y:S04]  /*3b60*/  LDS.U16 R31, [R3] ;  /* 0x00000000031f7984 */ /* 0x000fe80000000400 */
[----:B------:R-:W2:Y:S04]  /*3b70*/  LDS.U16 R2, [R22] ;  /* 0x0000000016027984 */ /* 0x000ea80000000400 */
[----:B------:R-:W0:Y:S04]  /*3b80*/  LDS.U16 R0, [R24] ;  /* 0x0000000018007984 */ /* 0x000e280000000400 */
[----:B------:R-:W-:Y:S06]  /*3b90*/  BAR.SYNC.DEFER_BLOCKING 0x0 ;  /* 0x0000000000007b1d */ /* 0x000fec0000010000 */
[----:B------:R-:W5:Y:S04]  /*3ba0*/  LDG.E.EL.U16 R4, [R4.64] ;  /* 0x0000000404047981 */ /* 0x000f68000c2e1500 */
[----:B------:R-:W5:Y:S04]  /*3bb0*/  LDG.E.EL.U16 R6, [R6.64] ;  /* 0x0000000406067981 */ /* 0x000f68000c2e1500 */
[----:B------:R-:W5:Y:S04]  /*3bc0*/  LDG.E.EL.U16 R12, [R12.64] ;  /* 0x000000040c0c7981 */ /* 0x000f68000c2e1500 */
[----:B------:R-:W5:Y:S04]  /*3bd0*/  LDG.E.EL.U16 R18, [R18.64] ;  /* 0x0000000412127981 */ /* 0x000f68000c2e1500 */
[----:B------:R-:W5:Y:S04]  /*3be0*/  LDG.E.EL.U16 R16, [R16.64] ;  /* 0x0000000410107981 */ /* 0x000f68000c2e1500 */
[----:B------:R-:W5:Y:S04]  /*3bf0*/  LDG.E.EL.U16 R20, [R20.64] ;  /* 0x0000000414147981 */ /* 0x000f68000c2e1500 */
[----:B------:R-:W5:Y:S04]  /*3c00*/  LDG.E.EL.U16 R14, [R14.64] ;  /* 0x000000040e0e7981 */ /* 0x000f68000c2e1500 */
[----:B------:R-:W5:Y:S01]  /*3c10*/  LDG.E.EL.U16 R32, [R32.64] ;  /* 0x0000000420207981 */ /* 0x000f62000c2e1500 */
[----:B0-----:R-:W-:Y:S01]  /*3c20*/  IMAD.U32 R30, R30, 0x10000, RZ ;  /* 0x000100001e1e7824 */ /* 0x001fe200078e00ff */
[----:B-1----:R-:W-:Y:S01]  /*3c30*/  SHF.L.U32 R34, R34, 0x10, RZ ;  /* 0x0000001022227819 */ /* 0x002fe200000006ff */
[----:B--2---:R-:W-:-:S02]  /*3c40*/  IMAD.U32 R35, R35, 0x10000, RZ ;  /* 0x0001000023237824 */ /* 0x004fc400078e00ff */
[----:B---3--:R-:W-:Y:S02]  /*3c50*/  IMAD.U32 R36, R36, 0x10000, RZ ;  /* 0x0001000024247824 */ /* 0x008fe400078e00ff */
[----:B----4-:R-:W-:Y:S02]  /*3c60*/  IMAD.U32 R28, R28, 0x10000, RZ ;  /* 0x000100001c1c7824 */ /* 0x010fe400078e00ff */
[----:B------:R-:W-:Y:S02]  /*3c70*/  IMAD.U32 R2, R2, 0x10000, RZ ;  /* 0x0001000002027824 */ /* 0x000fe400078e00ff */
[----:B------:R-:W-:Y:S02]  /*3c80*/  IMAD.U32 R31, R31, 0x10000, RZ ;  /* 0x000100001f1f7824 */ /* 0x000fe400078e00ff */
[----:B------:R-:W-:Y:S01]  /*3c90*/  IMAD.U32 R0, R0, 0x10000, RZ ;  /* 0x0001000000007824 */ /* 0x000fe200078e00ff */
[----:B------:R-:W-:Y:S01]  /*3ca0*/  BAR.SYNC.DEFER_BLOCKING 0x0 ;  /* 0x0000000000007b1d */ /* 0x000fe20000010000 */
[----:B------:R-:W-:-:S02]  /*3cb0*/  FSETP.GT.AND P1, PT, |R26|, 8.50705917302346158658e+37, PT ;  /* 0x7e8000001a00780b */ /* 0x000fc40003f24200 */
[----:B------:R-:W-:-:S11]  /*3cc0*/  FSETP.GEU.AND P0, PT, |R26|, 1.175494350822287508e-38, PT ;  /* 0x008000001a00780b */ /* 0x000fd60003f0e200 */
[----:B------:R-:W-:-:S04]  /*3cd0*/  @P1 FMUL R26, R26, 0.25 ;  /* 0x3e8000001a1a1820 */ /* 0x000fc80000400000 */
[----:B------:R-:W-:Y:S01]  /*3ce0*/  @!P0 FMUL R26, R26, 16777216 ;  /* 0x4b8000001a1a8820 */ /* 0x000fe20000400000 */
[----:B-----5:R-:W-:-:S04]  /*3cf0*/  IMAD.U32 R5, R4, 0x10000, RZ ;  /* 0x0001000004057824 */ /* 0x020fc800078e00ff */
[----:B------:R-:W-:Y:S01]  /*3d00*/  FADD R30, R30, R5 ;  /* 0x000000051e1e7221 */ /* 0x000fe20000000000 */
[----:B------:R-:W-:Y:S02]  /*3d10*/  IMAD.U32 R5, R6, 0x10000, RZ ;  /* 0x0001000006057824 */ /* 0x000fe400078e00ff */
[----:B------:R-:W-:Y:S02]  /*3d20*/  IMAD.U32 R12, R12, 0x10000, RZ ;  /* 0x000100000c0c7824 */ /* 0x000fe400078e00ff */
[----:B------:R-:W-:Y:S02]  /*3d30*/  FADD R34, R34, R5 ;  /* 0x0000000522227221 */ /* 0x000fe40000000000 */
[----:B------:R-:W-:Y:S01]  /*3d40*/  FADD R12, R35, R12 ;  /* 0x0000000c230c7221 */ /* 0x000fe20000000000 */
[C---:B------:R-:W-:Y:S01]  /*3d50*/  FADD R30, -R27.reuse, R30 ;  /* 0x0000001e1b1e7221 */ /* 0x040fe20000000100 */
[C---:B------:R-:W-:Y:S02]  /*3d60*/  FADD R34, -R27.reuse, R34 ;  /* 0x000000221b227221 */ /* 0x040fe40000000100 */
[----:B------:R-:W-:Y:S01]  /*3d70*/  FADD R12, -R27, R12 ;  /* 0x0000000c1b0c7221 */ /* 0x000fe20000000100 */
[----:B------:R-:W-:Y:S01]  /*3d80*/  FMUL R30, R30, 1.4426950216293334961 ;  /* 0x3fb8aa3b1e1e7820 */ /* 0x000fe20000400000 */
[----:B------:R-:W-:-:S02]  /*3d90*/  FMUL R34, R34, 1.4426950216293334961 ;  /* 0x3fb8aa3b22227820 */ /* 0x000fc40000400000 */
[----:B------:R-:W-:Y:S02]  /*3da0*/  FMUL R12, R12, 1.4426950216293334961 ;  /* 0x3fb8aa3b0c0c7820 */ /* 0x000fe40000400000 */
[----:B------:R-:W-:Y:S02]  /*3db0*/  FSETP.GEU.AND P3, PT, R30, -126, PT ;  /* 0xc2fc00001e00780b */ /* 0x000fe40003f6e000 */
[----:B------:R-:W-:Y:S02]  /*3dc0*/  FSETP.GEU.AND P6, PT, R34, -126, PT ;  /* 0xc2fc00002200780b */ /* 0x000fe40003fce000 */
[----:B------:R-:W-:Y:S01]  /*3dd0*/  FSETP.GEU.AND P5, PT, R12, -126, PT ;  /* 0xc2fc00000c00780b */ /* 0x000fe20003fae000 */
[----:B------:R-:W-:Y:S01]  /*3de0*/  IMAD.U32 R5, R18, 0x10000, RZ ;  /* 0x0001000012057824 */ /* 0x000fe200078e00ff */
[----:B------:R-:W-:-:S03]  /*3df0*/  SHF.L.U32 R7, R16, 0x10, RZ ;  /* 0x0000001010077819 */ /* 0x000fc600000006ff */
[----:B------:R-:W-:Y:S01]  /*3e00*/  FADD R36, R36, R5 ;  /* 0x0000000524247221 */ /* 0x000fe20000000000 */
[----:B------:R-:W-:-:S03]  /*3e10*/  IMAD.U32 R5, R20, 0x10000, RZ ;  /* 0x0001000014057824 */ /* 0x000fc600078e00ff */
[----:B------:R-:W-:Y:S02]  /*3e20*/  @!P3 FMUL R30, R30, 0.5 ;  /* 0x3f0000001e1eb820 */ /* 0x000fe40000400000 */
[----:B------:R-:W-:Y:S02]  /*3e30*/  @!P6 FMUL R34, R34, 0.5 ;  /* 0x3f0000002222e820 */ /* 0x000fe40000400000 */
[----:B------:R-:W-:Y:S01]  /*3e40*/  @!P5 FMUL R12, R12, 0.5 ;  /* 0x3f0000000c0cd820 */ /* 0x000fe20000400000 */
[----:B------:R-:W-:Y:S01]  /*3e50*/  IMAD.U32 R14, R14, 0x10000, RZ ;  /* 0x000100000e0e7824 */ /* 0x000fe200078e00ff */
[----:B------:R-:W-:Y:S01]  /*3e60*/  FADD R28, R28, R7 ;  /* 0x000000071c1c7221 */ /* 0x000fe20000000000 */
[----:B------:R-:W0:Y:S01]  /*3e70*/  MUFU.EX2 R9, R30 ;  /* 0x0000001e00097308 */ /* 0x000e220000000800 */
[----:B------:R-:W-:Y:S01]  /*3e80*/  FADD R2, R2, R5 ;  /* 0x0000000502027221 */ /* 0x000fe20000000000 */
[----:B------:R-:W-:Y:S01]  /*3e90*/  IMAD.U32 R7, R32, 0x10000, RZ ;  /* 0x0001000020077824 */ /* 0x000fe200078e00ff */
[----:B------:R-:W-:-:S05]  /*3ea0*/  FADD R14, R31, R14 ;  /* 0x0000000e1f0e7221 */ /* 0x000fca0000000000 */
[----:B------:R-:W1:Y:S01]  /*3eb0*/  MUFU.EX2 R11, R34 ;  /* 0x00000022000b7308 */ /* 0x000e620000000800 */
[----:B------:R-:W-:Y:S01]  /*3ec0*/  FADD R0, R0, R7 ;  /* 0x0000000700007221 */ /* 0x000fe20000000000 */
[----:B------:R-:W-:-:S06]  /*3ed0*/  FADD R36, -R27, R36 ;  /* 0x000000241b247221 */ /* 0x000fcc0000000100 */
[----:B------:R-:W2:Y:S01]  /*3ee0*/  MUFU.EX2 R5, R12 ;  /* 0x0000000c00057308 */ /* 0x000ea20000000800 */
[C---:B------:R-:W-:Y:S01]  /*3ef0*/  FADD R28, -R27.reuse, R28 ;  /* 0x0000001c1b1c7221 */ /* 0x040fe20000000100 */
[C---:B------:R-:W-:Y:S01]  /*3f00*/  FADD R14, -R27.reuse, R14 ;  /* 0x0000000e1b0e7221 */ /* 0x040fe20000000100 */
[C---:B------:R-:W-:Y:S01]  /*3f10*/  FADD R2, -R27.reuse, R2 ;  /* 0x000000021b027221 */ /* 0x040fe20000000100 */
[----:B------:R-:W-:Y:S01]  /*3f20*/  FADD R0, -R27, R0 ;  /* 0x000000001b007221 */ /* 0x000fe20000000100 */
[----:B------:R-:W-:Y:S01]  /*3f30*/  FMUL R36, R36, 1.4426950216293334961 ;  /* 0x3fb8aa3b24247820 */ /* 0x000fe20000400000 */
[----:B------:R-:W-:Y:S01]  /*3f40*/  FMUL R28, R28, 1.4426950216293334961 ;  /* 0x3fb8aa3b1c1c7820 */ /* 0x000fe20000400000 */
[----:B------:R-:W-:Y:S01]  /*3f50*/  FMUL R14, R14, 1.4426950216293334961 ;  /* 0x3fb8aa3b0e0e7820 */ /* 0x000fe20000400000 */
[----:B------:R-:W-:Y:S01]  /*3f60*/  FMUL R2, R2, 1.4426950216293334961 ;  /* 0x3fb8aa3b02027820 */ /* 0x000fe20000400000 */
[----:B------:R-:W-:Y:S01]  /*3f70*/  FMUL R0, R0, 1.4426950216293334961 ;  /* 0x3fb8aa3b00007820 */ /* 0x000fe20000400000 */
[----:B------:R-:W-:Y:S01]  /*3f80*/  FSETP.GEU.AND P2, PT, R36, -126, PT ;  /* 0xc2fc00002400780b */ /* 0x000fe20003f4e000 */
[----:B0-----:R-:W-:Y:S01]  /*3f90*/  @!P3 FMUL R9, R9, R9 ;  /* 0x000000090909b220 */ /* 0x001fe20000400000 */
[----:B-1----:R-:W-:Y:S01]  /*3fa0*/  @!P6 FMUL R11, R11, R11 ;  /* 0x0000000b0b0be220 */ /* 0x002fe20000400000 */
[----:B------:R-:W-:-:S02]  /*3fb0*/  FSETP.GEU.AND P4, PT, R28, -126, PT ;  /* 0xc2fc00001c00780b */ /* 0x000fc40003f8e000 */
[----:B------:R-:W-:Y:S01]  /*3fc0*/  FSETP.GEU.AND P3, PT, R14, -126, PT ;  /* 0xc2fc00000e00780b */ /* 0x000fe20003f6e000 */
[----:B--2---:R-:W-:Y:S01]  /*3fd0*/  @!P5 FMUL R5, R5, R5 ;  /* 0x000000050505d220 */ /* 0x004fe20000400000 */
[----:B------:R-:W-:Y:S02]  /*3fe0*/  FSETP.GEU.AND P6, PT, R2, -126, PT ;  /* 0xc2fc00000200780b */ /* 0x000fe40003fce000 */
[----:B------:R-:W-:-:S04]  /*3ff0*/  FSETP.GEU.AND P5, PT, R0, -126, PT ;  /* 0xc2fc00000000780b */ /* 0x000fc80003fae000 */
[----:B------:R-:W-:-:S03]  /*4000*/  @!P2 FMUL R36, R36, 0.5 ;  /* 0x3f0000002424a820 */ /* 0x000fc60000400000 */
[----:B------:R-:W-:Y:S02]  /*4010*/  @!P4 FMUL R28, R28, 0.5 ;  /* 0x3f0000001c1cc820 */ /* 0x000fe40000400000 */
[----:B------:R-:W-:Y:S02]  /*4020*/  @!P3 FMUL R14, R14, 0.5 ;  /* 0x3f0000000e0eb820 */ /* 0x000fe40000400000 */
[----:B------:R-:W-:Y:S01]  /*4030*/  @!P6 FMUL R2, R2, 0.5 ;  /* 0x3f0000000202e820 */ /* 0x000fe20000400000 */
[----:B------:R-:W0:Y:S01]  /*4040*/  MUFU.EX2 R7, R36 ;  /* 0x0000002400077308 */ /* 0x000e220000000800 */
[----:B------:R-:W-:-:S07]  /*4050*/  @!P5 FMUL R0, R0, 0.5 ;  /* 0x3f0000000000d820 */ /* 0x000fce0000400000 */
[----:B------:R-:W1:Y:S08]  /*4060*/  MUFU.EX2 R13, R28 ;  /* 0x0000001c000d7308 */ /* 0x000e700000000800 */
[----:B------:R-:W2:Y:S08]  /*4070*/  MUFU.EX2 R15, R14 ;  /* 0x0000000e000f7308 */ /* 0x000eb00000000800 */
[----:B------:R-:W3:Y:S08]  /*4080*/  MUFU.EX2 R17, R2 ;  /* 0x0000000200117308 */ /* 0x000ef00000000800 */
[----:B------:R-:W4:Y:S08]  /*4090*/  MUFU.EX2 R19, R0 ;  /* 0x0000000000137308 */ /* 0x000f300000000800 */
[----:B------:R-:W5:Y:S01]  /*40a0*/  MUFU.RCP R4, R26 ;  /* 0x0000001a00047308 */ /* 0x000f620000001000 */
[----:B0-----:R-:W-:Y:S01]  /*40b0*/  @!P2 FMUL R7, R7, R7 ;  /* 0x000000070707a220 */ /* 0x001fe20000400000 */
[----:B------:R-:W-:Y:S01]  /*40c0*/  @P1 FMUL R9, R9, 0.25 ;  /* 0x3e80000009091820 */ /* 0x000fe20000400000 */
[----:B------:R-:W-:Y:S01]  /*40d0*/  @P1 FMUL R11, R11, 0.25 ;  /* 0x3e8000000b0b1820 */ /* 0x000fe20000400000 */
[----:B-1----:R-:W-:Y:S01]  /*40e0*/  @!P4 FMUL R13, R13, R13 ;  /* 0x0000000d0d0dc220 */ /* 0x002fe20000400000 */
[----:B--2---:R-:W-:Y:S01]  /*40f0*/  @!P3 FMUL R15, R15, R15 ;  /* 0x0000000f0f0fb220 */ /* 0x004fe20000400000 */
[----:B---3--:R-:W-:Y:S01]  /*4100*/  @!P6 FMUL R17, R17, R17 ;  /* 0x000000111111e220 */ /* 0x008fe20000400000 */
[----:B------:R-:W-:Y:S01]  /*4110*/  @P1 FMUL R5, R5, 0.25 ;  /* 0x3e80000005051820 */ /* 0x000fe20000400000 */
[----:B----4-:R-:W-:Y:S01]  /*4120*/  @!P5 FMUL R19, R19, R19 ;  /* 0x000000131313d220 */ /* 0x010fe20000400000 */
[----:B------:R-:W-:Y:S01]  /*4130*/  @P1 FMUL R7, R7, 0.25 ;  /* 0x3e80000007071820 */ /* 0x000fe20000400000 */
[----:B------:R-:W-:Y:S01]  /*4140*/  @!P0 FMUL R9, R9, 16777216 ;  /* 0x4b80000009098820 */ /* 0x000fe20000400000 */
[----:B------:R-:W-:Y:S01]  /*4150*/  @!P0 FMUL R11, R11, 16777216 ;  /* 0x4b8000000b0b8820 */ /* 0x000fe20000400000 */
[----:B------:R-:W-:Y:S01]  /*4160*/  @P1 FMUL R13, R13, 0.25 ;  /* 0x3e8000000d0d1820 */ /* 0x000fe20000400000 */
[----:B------:R-:W-:Y:S01]  /*4170*/  @P1 FMUL R15, R15, 0.25 ;  /* 0x3e8000000f0f1820 */ /* 0x000fe20000400000 */
[----:B------:R-:W-:Y:S01]  /*4180*/  @P1 FMUL R17, R17, 0.25 ;  /* 0x3e80000011111820 */ /* 0x000fe20000400000 */
[----:B------:R-:W-:Y:S01]  /*4190*/  @P1 FMUL R19, R19, 0.25 ;  /* 0x3e80000013131820 */ /* 0x000fe20000400000 */
[----:B------:R-:W-:Y:S01]  /*41a0*/  @!P0 FMUL R5, R5, 16777216 ;  /* 0x4b80000005058820 */ /* 0x000fe20000400000 */
[----:B------:R-:W-:Y:S01]  /*41b0*/  @!P0 FMUL R7, R7, 16777216 ;  /* 0x4b80000007078820 */ /* 0x000fe20000400000 */
[C---:B-----5:R-:W-:Y:S01]  /*41c0*/  FMUL R9, R4.reuse, R9 ;  /* 0x0000000904097220 */ /* 0x060fe20000400000 */
[C---:B------:R-:W-:Y:S01]  /*41d0*/  FMUL R0, R4.reuse, R11 ;  /* 0x0000000b04007220 */ /* 0x040fe20000400000 */
[----:B------:R-:W-:Y:S01]  /*41e0*/  @!P0 FMUL R13, R13, 16777216 ;  /* 0x4b8000000d0d8820 */ /* 0x000fe20000400000 */
[----:B------:R-:W-:Y:S01]  /*41f0*/  @!P0 FMUL R15, R15, 16777216 ;  /* 0x4b8000000f0f8820 */ /* 0x000fe20000400000 */
[----:B------:R-:W-:Y:S01]  /*4200*/  @!P0 FMUL R17, R17, 16777216 ;  /* 0x4b80000011118820 */ /* 0x000fe20000400000 */
[----:B------:R-:W-:Y:S01]  /*4210*/  @!P0 FMUL R19, R19, 16777216 ;  /* 0x4b80000013138820 */ /* 0x000fe20000400000 */
[C---:B------:R-:W-:Y:S01]  /*4220*/  FMUL R5, R4.reuse, R5 ;  /* 0x0000000504057220 */ /* 0x040fe20000400000 */
[----:B------:R-:W-:Y:S01]  /*4230*/  FMUL R2, R4, R7 ;  /* 0x0000000704027220 */ /* 0x000fe20000400000 */
[----:B------:R-:W-:Y:S01]  /*4240*/  F2FP.BF16.PACK_AB R9, R0, R9 ;  /* 0x000000090009723e */ /* 0x000fe200000010ff */
[C---:B------:R-:W-:Y:S01]  /*4250*/  FMUL R13, R4.reuse, R13 ;  /* 0x0000000d040d7220 */ /* 0x040fe20000400000 */
[C---:B------:R-:W-:Y:S01]  /*4260*/  FMUL R0, R4.reuse, R15 ;  /* 0x0000000f04007220 */ /* 0x040fe20000400000 */
[C---:B------:R-:W-:Y:S01]  /*4270*/  FMUL R17, R4.reuse, R17 ;  /* 0x0000001104117220 */ /* 0x040fe20000400000 */
[----:B------:R-:W-:Y:S01]  /*4280*/  FMUL R4, R4, R19 ;  /* 0x0000001304047220 */ /* 0x000fe20000400000 */
[----:B------:R-:W-:-:S02]  /*4290*/  F2FP.BF16.PACK_AB R2, R2, R5 ;  /* 0x000000050202723e */ /* 0x000fc400000010ff */
[----:B------:R-:W-:Y:S02]  /*42a0*/  F2FP.BF16.PACK_AB R0, R0, R13 ;  /* 0x0000000d0000723e */ /* 0x000fe400000010ff */
[----:B------:R-:W-:Y:S02]  /*42b0*/  F2FP.BF16.PACK_AB R4, R4, R17 ;  /* 0x000000110404723e */ /* 0x000fe400000010ff */
[----:B------:R-:W-:Y:S02]  /*42c0*/  PRMT R5, R9, 0x7632, R5 ;  /* 0x0000763209057816 */ /* 0x000fe40000000005 */
[----:B------:R-:W-:Y:S02]  /*42d0*/  PRMT R6, R2, 0x7632, R6 ;  /* 0x0000763202067816 */ /* 0x000fe40000000006 */
[----:B------:R-:W-:Y:S02]  /*42e0*/  PRMT R7, R0, 0x7632, R7 ;  /* 0x0000763200077816 */ /* 0x000fe40000000007 */
[C---:B------:R-:W-:Y:S01]  /*42f0*/  PRMT R12, R4.reuse, 0x7610, R12 ;  /* 0x00007610040c7816 */ /* 0x040fe2000000000c */
[----:B------:R-:W-:Y:S01]  /*4300*/  STS.U16 [R25], R9 ;  /* 0x0000000919007388 */ /* 0x000fe20000000400 */
[----:B------:R-:W-:-:S03]  /*4310*/  PRMT R13, R4, 0x7632, R13 ;  /* 0x00007632040d7816 */ /* 0x000fc6000000000d */
[----:B------:R0:W-:Y:S04]  /*4320*/  STS.U16 [R25+0x80], R5 ;  /* 0x0000800519007388 */ /* 0x0001e80000000400 */
[----:B------:R-:W-:Y:S04]  /*4330*/  STS.U16 [R25+0x100], R2 ;  /* 0x0001000219007388 */ /* 0x000fe80000000400 */
[----:B------:R-:W-:Y:S04]  /*4340*/  STS.U16 [R25+0x180], R6 ;  /* 0x0001800619007388 */ /* 0x000fe80000000400 */
[----:B------:R-:W-:Y:S04]  /*4350*/  STS.U16 [R23], R0 ;  /* 0x0000000017007388 */ /* 0x000fe80000000400 */
[----:B------:R-:W-:Y:S04]  /*4360*/  STS.U16 [R3], R7 ;  /* 0x0000000703007388 */ /* 0x000fe80000000400 */
[----:B------:R-:W-:Y:S04]  /*4370*/  STS.U16 [R22], R12 ;  /* 0x0000000c16007388 */ /* 0x000fe80000000400 */
[----:B------:R-:W-:Y:S04]  /*4380*/  STS.U16 [R24], R13 ;  /* 0x0000000d18007388 */ /* 0x000fe80000000400 */
[----:B------:R-:W-:Y:S06]  /*4390*/  BAR.SYNC.DEFER_BLOCKING 0x0 ;  /* 0x0000000000007b1d */ /* 0x000fec0000010000 */
[----:B------:R-:W1:Y:S01]  /*43a0*/  LDS.128 R8, [R53] ;  /* 0x0000000035087984 */ /* 0x000e620000000c00 */
[----:B------:R-:W-:-:S04]  /*43b0*/  LEA R4, P0, R52, c[0x0][0x170], 0x1 ;  /* 0x00005c0034047a11 */ /* 0x000fc800078008ff */
[----:B0-----:R-:W-:-:S05]  /*43c0*/  LEA.HI.X R5, R52, c[0x0][0x174], R29, 0x1, P0 ;  /* 0x00005d0034057a11 */ /* 0x001fca00000f0c1d */
[----:B-1----:R-:W-:Y:S01]  /*43d0*/  STG.E.128 [R4.64], R8 ;  /* 0x0000000804007986 */ /* 0x002fe2000c101d04 */
[----:B------:R-:W-:Y:S05]  /*43e0*/  EXIT ;  /* 0x000000000000794d */ /* 0x000fea0003800000 */
.L_x_1:
[----:B------:R-:W-:Y:S01]  /*43f0*/  IMAD.MOV.U32 R46, RZ, RZ, 0x10 ;  /* 0x00000010ff2e7424 */ /* 0x000fe200078e00ff */
[----:B------:R-:W-:Y:S01]  /*4400*/  MOV R26, 0x4440 ;  /* 0x00004440001a7802 */ /* 0x000fe20000000f00 */
[----:B------:R-:W-:Y:S02]  /*4410*/  IMAD.MOV.U32 R47, RZ, RZ, 0x1f ;  /* 0x0000001fff2f7424 */ /* 0x000fe400078e00ff */
[----:B------:R-:W-:Y:S02]  /*4420*/  IMAD.MOV.U32 R48, RZ, RZ, -0x1 ;  /* 0xffffffffff307424 */ /* 0x000fe400078e00ff */
[----:B------:R-:W-:Y:S05]  /*4430*/  CALL.REL.NOINC `($__internal_0_$__cuda_sm70_shflsync_bfly) ;  /* 0x000001d000007944 */ /* 0x000fea0003c00000 */
[CC--:B-1----:R-:W-:Y:S02]  /*4440*/  FSETP.GT.AND P3, PT, R43.reuse, R46.reuse, PT ;  /* 0x0000002e2b00720b */ /* 0x0c2fe40003f64000 */
[C---:B------:R-:W-:Y:S02]  /*4450*/  FSETP.NAN.AND P4, PT, R43.reuse, R43, PT ;  /* 0x0000002b2b00720b */ /* 0x040fe40003f88000 */
[----:B------:R-:W-:Y:S02]  /*4460*/  FSEL R46, R43, R46, P3 ;  /* 0x0000002e2b2e7208 */ /* 0x000fe40001800000 */
[----:B------:R-:W-:-:S02]  /*4470*/  MOV R26, 0x44b0 ;  /* 0x000044b0001a7802 */ /* 0x000fc40000000f00 */
[----:B0-----:R-:W-:Y:S01]  /*4480*/  FSEL R43, R43, R46, P4 ;  /* 0x0000002e2b2b7208 */ /* 0x001fe20002000000 */
[----:B------:R-:W-:Y:S02]  /*4490*/  IMAD.MOV.U32 R46, RZ, RZ, 0x8 ;  /* 0x00000008ff2e7424 */ /* 0x000fe400078e00ff */
[----:B------:R-:W-:Y:S05]  /*44a0*/  CALL.REL.NOINC `($__internal_0_$__cuda_sm70_shflsync_bfly) ;  /* 0x0000016000007944 */ /* 0x000fea0003c00000 */
[C---:B-1----:R-:W-:Y:S02]  /*44b0*/  FSETP.GT.AND P3, PT, R43.reuse, R46, PT ;  /* 0x0000002e2b00720b */ /* 0x042fe40003f64000 */
[----:B------:R-:W-:Y:S02]  /*44c0*/  FSETP.NAN.AND P4, PT, R43, R43, PT ;  /* 0x0000002b2b00720b */ /* 0x000fe40003f88000 */
[----:B------:R-:W-:-:S09]  /*44d0*/  MOV R26, 0x4510 ;  /* 0x00004510001a7802 */ /* 0x000fd20000000f00 */
[----:B0-----:R-:W-:Y:S01]  /*44e0*/  @!P3 FSEL R43, R43, R46, P4 ;  /* 0x0000002e2b2bb208 */ /* 0x001fe20002000000 */
        /* <DEDUP_REMOVED lines=12> */
[----:B------:R-:W-:-:S03]  /*45b0*/  IMAD.MOV.U32 R46, RZ, RZ, 0x1 ;  /* 0x00000001ff2e7424 */ /* 0x000fc600078e00ff */
[----:B------:R-:W-:Y:S01]  /*45c0*/  MOV R44, R43 ;  /* 0x0000002b002c7202 */ /* 0x000fe20000000f00 */
[----:B------:R-:W-:Y:S02]  /*45d0*/  IMAD.MOV.U32 R45, RZ, RZ, R43 ;  /* 0x000000ffff2d7224 */ /* 0x000fe400078e002b */
[----:B------:R-:W-:Y:S05]  /*45e0*/  CALL.REL.NOINC `($__internal_0_$__cuda_sm70_shflsync_bfly) ;  /* 0x0000002000007944 */ /* 0x000fea0003c00000 */
[----:B-1----:R-:W-:Y:S01]  /*45f0*/  IMAD.MOV.U32 R27, RZ, RZ, R46 ;  /* 0x000000ffff1b7224 */ /* 0x002fe200078e002e */
[----:B------:R-:W-:Y:S05]  /*4600*/  BRA `(.L_x_2) ;  /* 0xffffee7000007947 */ /* 0x000fea000383ffff */
        .weak           $__internal_0_$__cuda_sm70_shflsync_bfly
        .type           $__internal_0_$__cuda_sm70_shflsync_bfly,@function
        .size           $__internal_0_$__cuda_sm70_shflsync_bfly,(.L_x_4 - $__internal_0_$__cuda_sm70_shflsync_bfly)
$__internal_0_$__cuda_sm70_shflsync_bfly:
[----:B------:R-:W-:Y:S01]  /*4610*/  IMAD.MOV.U32 R27, RZ, RZ, 0x0 ;  /* 0x00000000ff1b7424 */ /* 0x000fe200078e00ff */
[----:B------:R0:W1:Y:S03]  /*4620*/  SHFL.BFLY PT, R46, R43, R46, R47 ;  /* 0x0c00002e2b2e7389 */ /* 0x00006600000e002f */
[----:B------:R-:W-:Y:S05]  /*4630*/  RET.REL.NODEC R26 `(triton_red_fused__softmax__to_copy_add_2) ;  /* 0xffffb9c01a007950 */ /* 0x000fea0003c3ffff */
.L_x_3:
[----:B------:R-:W-:-:S00]  /*4640*/  BRA `(.L_x_3) ;  /* 0xfffffff000007947 */ /* 0x000fc0000383ffff */
[----:B------:R-:W-:-:S00]  /*4650*/  NOP ;  /* 0x0000000000007918 */ /* 0x000fc00000000000 */
        /* <DEDUP_REMOVED lines=10> */
.L_x_4:


//--------------------- .nv.global.init           --------------------------
	.section	.nv.global.init,"aw",@progbits
.nv.global.init:
	.type		assertFunc_0,@object
	.size		assertFunc_0,(_$_str - assertFunc_0)
assertFunc_0:
        /*0000*/ 	.byte	0x75, 0x6e, 0x6b, 0x6e, 0x6f, 0x77, 0x6e, 0x00
	.type		_$_str,@object
	.size		_$_str,(assertMessage_0 - _$_str)
_$_str:
        /*0008*/ 	.byte	0x5f, 0x5f, 0x43, 0x55, 0x44, 0x41, 0x5f, 0x46, 0x54, 0x5a, 0x00
	.type		assertMessage_0,@object
	.size		assertMessage_0,(assertFile_0 - assertMessage_0)
assertMessage_0:
        /*0013*/ 	.byte	0x69, 0x6e, 0x64, 0x65, 0x78, 0x20, 0x6f, 0x75, 0x74, 0x20, 0x6f, 0x66, 0x20, 0x62, 0x6f, 0x75
        /*0023*/ 	.byte	0x6e, 0x64, 0x73, 0x3a, 0x20, 0x30, 0x20, 0x3c, 0x3d, 0x20, 0x74, 0x6d, 0x70, 0x32, 0x38, 0x20
        /*0033*/ 	.byte	0x3c, 0x20, 0x33, 0x32, 0x00
	.type		assertFile_0,@object
	.size		assertFile_0,(.L_1 - assertFile_0)
assertFile_0:
        /*0038*/ 	.byte	0x2f, 0x74, 0x6d, 0x70, 0x2f, 0x74, 0x6f, 0x72, 0x63, 0x68, 0x69, 0x6e, 0x64, 0x75, 0x63, 0x74
        /*0048*/ 	.byte	0x6f, 0x72, 0x5f, 0x72, 0x6f, 0x6f, 0x74, 0x2f, 0x68, 0x34, 0x2f, 0x63, 0x68, 0x34, 0x62, 0x35
        /*0058*/ 	.byte	0x34, 0x70, 0x73, 0x75, 0x70, 0x33, 0x66, 0x61, 0x32, 0x63, 0x64, 0x66, 0x70, 0x35, 0x72, 0x37
        /*0068*/ 	.byte	0x69, 0x67, 0x6f, 0x76, 0x6a, 0x77, 0x62, 0x73, 0x67, 0x37, 0x62, 0x32, 0x77, 0x6a, 0x6b, 0x6b
        /*0078*/ 	.byte	0x79, 0x32, 0x6e, 0x73, 0x6f, 0x73, 0x32, 0x61, 0x32, 0x64, 0x70, 0x32, 0x74, 0x6b, 0x65, 0x2e
        /*0088*/ 	.byte	0x70, 0x79, 0x00
.L_1:


//--------------------- .nv.shared.triton_red_fused__softmax__to_copy_add_2 --------------------------
	.section	.nv.shared.triton_red_fused__softmax__to_copy_add_2,"aw",@nobits
	.sectionflags	@""
	.align	16


//--------------------- SYMBOLS --------------------------

	.type		__assertfail,@function
